//
// Generated by NVIDIA NVVM Compiler
//
// Compiler Build ID: CL-36424714
// Cuda compilation tools, release 13.0, V13.0.88
// Based on NVVM 20.0.0
//

.version 9.0
.target sm_100
.address_size 64

	// .globl	_Z15MatrixMulSharedPfS_S_i
// _ZZ15MatrixMulSharedPfS_S_iE3Mds has been demoted
// _ZZ15MatrixMulSharedPfS_S_iE3Nds has been demoted

.visible .entry _Z15MatrixMulSharedPfS_S_i(
	.param .u64 .ptr .align 1 _Z15MatrixMulSharedPfS_S_i_param_0,
	.param .u64 .ptr .align 1 _Z15MatrixMulSharedPfS_S_i_param_1,
	.param .u64 .ptr .align 1 _Z15MatrixMulSharedPfS_S_i_param_2,
	.param .u32 _Z15MatrixMulSharedPfS_S_i_param_3
)
{
	.reg .pred 	%p<8>;
	.reg .b32 	%r<104>;
	.reg .b32 	%f<368>;
	.reg .b64 	%rd<40>;
	// demoted variable
	.shared .align 4 .b8 _ZZ15MatrixMulSharedPfS_S_iE3Mds[1024];
	// demoted variable
	.shared .align 4 .b8 _ZZ15MatrixMulSharedPfS_S_iE3Nds[1024];
	ld.param.u32 	%r31, [_Z15MatrixMulSharedPfS_S_i_param_3];
	mov.u32 	%r32, %ctaid.x;
	mov.u32 	%r33, %ctaid.y;
	mov.u32 	%r1, %tid.x;
	mov.u32 	%r2, %tid.y;
	shl.b32 	%r34, %r33, 4;
	add.s32 	%r3, %r34, %r2;
	shl.b32 	%r4, %r32, 4;
	add.s32 	%r5, %r4, %r1;
	shr.s32 	%r35, %r31, 31;
	shr.u32 	%r36, %r35, 28;
	add.s32 	%r37, %r31, %r36;
	shr.s32 	%r6, %r37, 4;
	setp.lt.s32 	%p1, %r31, 16;
	mov.f32 	%f367, 0f00000000;
	@%p1 bra 	$L__BB0_9;
	mad.lo.s32 	%r100, %r31, %r3, %r1;
	shl.b32 	%r39, %r2, 6;
	mov.u32 	%r40, _ZZ15MatrixMulSharedPfS_S_iE3Mds;
	add.s32 	%r8, %r40, %r39;
	add.s32 	%r41, %r6, -1;
	setp.lt.u32 	%p2, %r41, 3;
	mov.f32 	%f367, 0f00000000;
	mov.b32 	%r103, 0;
	@%p2 bra 	$L__BB0_4;
	and.b32  	%r103, %r6, 134217724;
	neg.s32 	%r101, %r103;
	add.s32 	%r43, %r2, 48;
	mad.lo.s32 	%r44, %r31, %r43, %r1;
	add.s32 	%r99, %r44, %r4;
	add.s32 	%r45, %r2, 32;
	mad.lo.s32 	%r46, %r31, %r45, %r1;
	add.s32 	%r98, %r46, %r4;
	add.s32 	%r47, %r2, 16;
	mad.lo.s32 	%r48, %r31, %r47, %r1;
	add.s32 	%r97, %r48, %r4;
	mad.lo.s32 	%r49, %r2, %r31, %r1;
	add.s32 	%r96, %r49, %r4;
	mov.f32 	%f367, 0f00000000;
$L__BB0_3:
	.pragma "nounroll";
	ld.param.u64 	%rd36, [_Z15MatrixMulSharedPfS_S_i_param_1];
	ld.param.u64 	%rd33, [_Z15MatrixMulSharedPfS_S_i_param_0];
	cvta.to.global.u64 	%rd4, %rd33;
	mul.wide.s32 	%rd5, %r100, 4;
	add.s64 	%rd6, %rd4, %rd5;
	ld.global.f32 	%f14, [%rd6];
	shl.b32 	%r51, %r1, 2;
	add.s32 	%r52, %r8, %r51;
	st.shared.f32 	[%r52], %f14;
	cvta.to.global.u64 	%rd7, %rd36;
	mul.wide.u32 	%rd8, %r96, 4;
	add.s64 	%rd9, %rd7, %rd8;
	ld.global.f32 	%f15, [%rd9];
	mov.u32 	%r54, _ZZ15MatrixMulSharedPfS_S_iE3Nds;
	add.s32 	%r55, %r54, %r51;
	add.s32 	%r56, %r55, %r39;
	st.shared.f32 	[%r56], %f15;
	bar.sync 	0;
	ld.shared.f32 	%f16, [%r8];
	ld.shared.f32 	%f17, [%r55];
	fma.rn.f32 	%f18, %f16, %f17, %f367;
	ld.shared.f32 	%f19, [%r8+4];
	ld.shared.f32 	%f20, [%r55+64];
	fma.rn.f32 	%f21, %f19, %f20, %f18;
	ld.shared.f32 	%f22, [%r8+8];
	ld.shared.f32 	%f23, [%r55+128];
	fma.rn.f32 	%f24, %f22, %f23, %f21;
	ld.shared.f32 	%f25, [%r8+12];
	ld.shared.f32 	%f26, [%r55+192];
	fma.rn.f32 	%f27, %f25, %f26, %f24;
	ld.shared.f32 	%f28, [%r8+16];
	ld.shared.f32 	%f29, [%r55+256];
	fma.rn.f32 	%f30, %f28, %f29, %f27;
	ld.shared.f32 	%f31, [%r8+20];
	ld.shared.f32 	%f32, [%r55+320];
	fma.rn.f32 	%f33, %f31, %f32, %f30;
	ld.shared.f32 	%f34, [%r8+24];
	ld.shared.f32 	%f35, [%r55+384];
	fma.rn.f32 	%f36, %f34, %f35, %f33;
	ld.shared.f32 	%f37, [%r8+28];
	ld.shared.f32 	%f38, [%r55+448];
	fma.rn.f32 	%f39, %f37, %f38, %f36;
	ld.shared.f32 	%f40, [%r8+32];
	ld.shared.f32 	%f41, [%r55+512];
	fma.rn.f32 	%f42, %f40, %f41, %f39;
	ld.shared.f32 	%f43, [%r8+36];
	ld.shared.f32 	%f44, [%r55+576];
	fma.rn.f32 	%f45, %f43, %f44, %f42;
	ld.shared.f32 	%f46, [%r8+40];
	ld.shared.f32 	%f47, [%r55+640];
	fma.rn.f32 	%f48, %f46, %f47, %f45;
	ld.shared.f32 	%f49, [%r8+44];
	ld.shared.f32 	%f50, [%r55+704];
	fma.rn.f32 	%f51, %f49, %f50, %f48;
	ld.shared.f32 	%f52, [%r8+48];
	ld.shared.f32 	%f53, [%r55+768];
	fma.rn.f32 	%f54, %f52, %f53, %f51;
	ld.shared.f32 	%f55, [%r8+52];
	ld.shared.f32 	%f56, [%r55+832];
	fma.rn.f32 	%f57, %f55, %f56, %f54;
	ld.shared.f32 	%f58, [%r8+56];
	ld.shared.f32 	%f59, [%r55+896];
	fma.rn.f32 	%f60, %f58, %f59, %f57;
	ld.shared.f32 	%f61, [%r8+60];
	ld.shared.f32 	%f62, [%r55+960];
	fma.rn.f32 	%f63, %f61, %f62, %f60;
	bar.sync 	0;
	ld.global.f32 	%f64, [%rd6+64];
	st.shared.f32 	[%r52], %f64;
	mul.wide.u32 	%rd10, %r97, 4;
	add.s64 	%rd11, %rd7, %rd10;
	ld.global.f32 	%f65, [%rd11];
	st.shared.f32 	[%r56], %f65;
	bar.sync 	0;
	ld.shared.f32 	%f66, [%r8];
	ld.shared.f32 	%f67, [%r55];
	fma.rn.f32 	%f68, %f66, %f67, %f63;
	ld.shared.f32 	%f69, [%r8+4];
	ld.shared.f32 	%f70, [%r55+64];
	fma.rn.f32 	%f71, %f69, %f70, %f68;
	ld.shared.f32 	%f72, [%r8+8];
	ld.shared.f32 	%f73, [%r55+128];
	fma.rn.f32 	%f74, %f72, %f73, %f71;
	ld.shared.f32 	%f75, [%r8+12];
	ld.shared.f32 	%f76, [%r55+192];
	fma.rn.f32 	%f77, %f75, %f76, %f74;
	ld.shared.f32 	%f78, [%r8+16];
	ld.shared.f32 	%f79, [%r55+256];
	fma.rn.f32 	%f80, %f78, %f79, %f77;
	ld.shared.f32 	%f81, [%r8+20];
	ld.shared.f32 	%f82, [%r55+320];
	fma.rn.f32 	%f83, %f81, %f82, %f80;
	ld.shared.f32 	%f84, [%r8+24];
	ld.shared.f32 	%f85, [%r55+384];
	fma.rn.f32 	%f86, %f84, %f85, %f83;
	ld.shared.f32 	%f87, [%r8+28];
	ld.shared.f32 	%f88, [%r55+448];
	fma.rn.f32 	%f89, %f87, %f88, %f86;
	ld.shared.f32 	%f90, [%r8+32];
	ld.shared.f32 	%f91, [%r55+512];
	fma.rn.f32 	%f92, %f90, %f91, %f89;
	ld.shared.f32 	%f93, [%r8+36];
	ld.shared.f32 	%f94, [%r55+576];
	fma.rn.f32 	%f95, %f93, %f94, %f92;
	ld.shared.f32 	%f96, [%r8+40];
	ld.shared.f32 	%f97, [%r55+640];
	fma.rn.f32 	%f98, %f96, %f97, %f95;
	ld.shared.f32 	%f99, [%r8+44];
	ld.shared.f32 	%f100, [%r55+704];
	fma.rn.f32 	%f101, %f99, %f100, %f98;
	ld.shared.f32 	%f102, [%r8+48];
	ld.shared.f32 	%f103, [%r55+768];
	fma.rn.f32 	%f104, %f102, %f103, %f101;
	ld.shared.f32 	%f105, [%r8+52];
	ld.shared.f32 	%f106, [%r55+832];
	fma.rn.f32 	%f107, %f105, %f106, %f104;
	ld.shared.f32 	%f108, [%r8+56];
	ld.shared.f32 	%f109, [%r55+896];
	fma.rn.f32 	%f110, %f108, %f109, %f107;
	ld.shared.f32 	%f111, [%r8+60];
	ld.shared.f32 	%f112, [%r55+960];
	fma.rn.f32 	%f113, %f111, %f112, %f110;
	bar.sync 	0;
	ld.global.f32 	%f114, [%rd6+128];
	st.shared.f32 	[%r52], %f114;
	mul.wide.u32 	%rd12, %r98, 4;
	add.s64 	%rd13, %rd7, %rd12;
	ld.global.f32 	%f115, [%rd13];
	st.shared.f32 	[%r56], %f115;
	bar.sync 	0;
	ld.shared.f32 	%f116, [%r8];
	ld.shared.f32 	%f117, [%r55];
	fma.rn.f32 	%f118, %f116, %f117, %f113;
	ld.shared.f32 	%f119, [%r8+4];
	ld.shared.f32 	%f120, [%r55+64];
	fma.rn.f32 	%f121, %f119, %f120, %f118;
	ld.shared.f32 	%f122, [%r8+8];
	ld.shared.f32 	%f123, [%r55+128];
	fma.rn.f32 	%f124, %f122, %f123, %f121;
	ld.shared.f32 	%f125, [%r8+12];
	ld.shared.f32 	%f126, [%r55+192];
	fma.rn.f32 	%f127, %f125, %f126, %f124;
	ld.shared.f32 	%f128, [%r8+16];
	ld.shared.f32 	%f129, [%r55+256];
	fma.rn.f32 	%f130, %f128, %f129, %f127;
	ld.shared.f32 	%f131, [%r8+20];
	ld.shared.f32 	%f132, [%r55+320];
	fma.rn.f32 	%f133, %f131, %f132, %f130;
	ld.shared.f32 	%f134, [%r8+24];
	ld.shared.f32 	%f135, [%r55+384];
	fma.rn.f32 	%f136, %f134, %f135, %f133;
	ld.shared.f32 	%f137, [%r8+28];
	ld.shared.f32 	%f138, [%r55+448];
	fma.rn.f32 	%f139, %f137, %f138, %f136;
	ld.shared.f32 	%f140, [%r8+32];
	ld.shared.f32 	%f141, [%r55+512];
	fma.rn.f32 	%f142, %f140, %f141, %f139;
	ld.shared.f32 	%f143, [%r8+36];
	ld.shared.f32 	%f144, [%r55+576];
	fma.rn.f32 	%f145, %f143, %f144, %f142;
	ld.shared.f32 	%f146, [%r8+40];
	ld.shared.f32 	%f147, [%r55+640];
	fma.rn.f32 	%f148, %f146, %f147, %f145;
	ld.shared.f32 	%f149, [%r8+44];
	ld.shared.f32 	%f150, [%r55+704];
	fma.rn.f32 	%f151, %f149, %f150, %f148;
	ld.shared.f32 	%f152, [%r8+48];
	ld.shared.f32 	%f153, [%r55+768];
	fma.rn.f32 	%f154, %f152, %f153, %f151;
	ld.shared.f32 	%f155, [%r8+52];
	ld.shared.f32 	%f156, [%r55+832];
	fma.rn.f32 	%f157, %f155, %f156, %f154;
	ld.shared.f32 	%f158, [%r8+56];
	ld.shared.f32 	%f159, [%r55+896];
	fma.rn.f32 	%f160, %f158, %f159, %f157;
	ld.shared.f32 	%f161, [%r8+60];
	ld.shared.f32 	%f162, [%r55+960];
	fma.rn.f32 	%f163, %f161, %f162, %f160;
	bar.sync 	0;
	ld.global.f32 	%f164, [%rd6+192];
	st.shared.f32 	[%r52], %f164;
	mul.wide.u32 	%rd14, %r99, 4;
	add.s64 	%rd15, %rd7, %rd14;
	ld.global.f32 	%f165, [%rd15];
	st.shared.f32 	[%r56], %f165;
	bar.sync 	0;
	ld.shared.f32 	%f166, [%r8];
	ld.shared.f32 	%f167, [%r55];
	fma.rn.f32 	%f168, %f166, %f167, %f163;
	ld.shared.f32 	%f169, [%r8+4];
	ld.shared.f32 	%f170, [%r55+64];
	fma.rn.f32 	%f171, %f169, %f170, %f168;
	ld.shared.f32 	%f172, [%r8+8];
	ld.shared.f32 	%f173, [%r55+128];
	fma.rn.f32 	%f174, %f172, %f173, %f171;
	ld.shared.f32 	%f175, [%r8+12];
	ld.shared.f32 	%f176, [%r55+192];
	fma.rn.f32 	%f177, %f175, %f176, %f174;
	ld.shared.f32 	%f178, [%r8+16];
	ld.shared.f32 	%f179, [%r55+256];
	fma.rn.f32 	%f180, %f178, %f179, %f177;
	ld.shared.f32 	%f181, [%r8+20];
	ld.shared.f32 	%f182, [%r55+320];
	fma.rn.f32 	%f183, %f181, %f182, %f180;
	ld.shared.f32 	%f184, [%r8+24];
	ld.shared.f32 	%f185, [%r55+384];
	fma.rn.f32 	%f186, %f184, %f185, %f183;
	ld.shared.f32 	%f187, [%r8+28];
	ld.shared.f32 	%f188, [%r55+448];
	fma.rn.f32 	%f189, %f187, %f188, %f186;
	ld.shared.f32 	%f190, [%r8+32];
	ld.shared.f32 	%f191, [%r55+512];
	fma.rn.f32 	%f192, %f190, %f191, %f189;
	ld.shared.f32 	%f193, [%r8+36];
	ld.shared.f32 	%f194, [%r55+576];
	fma.rn.f32 	%f195, %f193, %f194, %f192;
	ld.shared.f32 	%f196, [%r8+40];
	ld.shared.f32 	%f197, [%r55+640];
	fma.rn.f32 	%f198, %f196, %f197, %f195;
	ld.shared.f32 	%f199, [%r8+44];
	ld.shared.f32 	%f200, [%r55+704];
	fma.rn.f32 	%f201, %f199, %f200, %f198;
	ld.shared.f32 	%f202, [%r8+48];
	ld.shared.f32 	%f203, [%r55+768];
	fma.rn.f32 	%f204, %f202, %f203, %f201;
	ld.shared.f32 	%f205, [%r8+52];
	ld.shared.f32 	%f206, [%r55+832];
	fma.rn.f32 	%f207, %f205, %f206, %f204;
	ld.shared.f32 	%f208, [%r8+56];
	ld.shared.f32 	%f209, [%r55+896];
	fma.rn.f32 	%f210, %f208, %f209, %f207;
	ld.shared.f32 	%f211, [%r8+60];
	ld.shared.f32 	%f212, [%r55+960];
	fma.rn.f32 	%f367, %f211, %f212, %f210;
	bar.sync 	0;
	add.s32 	%r101, %r101, 4;
	add.s32 	%r100, %r100, 64;
	shl.b32 	%r57, %r31, 6;
	add.s32 	%r99, %r99, %r57;
	add.s32 	%r98, %r98, %r57;
	add.s32 	%r97, %r97, %r57;
	add.s32 	%r96, %r96, %r57;
	setp.ne.s32 	%p3, %r101, 0;
	@%p3 bra 	$L__BB0_3;
$L__BB0_4:
	and.b32  	%r28, %r6, 3;
	setp.eq.s32 	%p4, %r28, 0;
	@%p4 bra 	$L__BB0_9;
	setp.eq.s32 	%p5, %r28, 1;
	@%p5 bra 	$L__BB0_7;
	ld.param.u64 	%rd37, [_Z15MatrixMulSharedPfS_S_i_param_1];
	ld.param.u64 	%rd34, [_Z15MatrixMulSharedPfS_S_i_param_0];
	shl.b32 	%r58, %r103, 4;
	mad.lo.s32 	%r63, %r31, %r3, %r1;
	add.s32 	%r64, %r63, %r58;
	cvta.to.global.u64 	%rd16, %rd34;
	mul.wide.s32 	%rd17, %r64, 4;
	add.s64 	%rd18, %rd16, %rd17;
	ld.global.f32 	%f214, [%rd18];
	shl.b32 	%r65, %r1, 2;
	add.s32 	%r66, %r8, %r65;
	st.shared.f32 	[%r66], %f214;
	add.s32 	%r67, %r58, %r2;
	mad.lo.s32 	%r68, %r67, %r31, %r5;
	cvta.to.global.u64 	%rd19, %rd37;
	mul.wide.u32 	%rd20, %r68, 4;
	add.s64 	%rd21, %rd19, %rd20;
	ld.global.f32 	%f215, [%rd21];
	mov.u32 	%r70, _ZZ15MatrixMulSharedPfS_S_iE3Nds;
	add.s32 	%r71, %r70, %r65;
	add.s32 	%r72, %r71, %r39;
	st.shared.f32 	[%r72], %f215;
	bar.sync 	0;
	ld.shared.f32 	%f216, [%r8];
	ld.shared.f32 	%f217, [%r71];
	fma.rn.f32 	%f218, %f216, %f217, %f367;
	ld.shared.f32 	%f219, [%r8+4];
	ld.shared.f32 	%f220, [%r71+64];
	fma.rn.f32 	%f221, %f219, %f220, %f218;
	ld.shared.f32 	%f222, [%r8+8];
	ld.shared.f32 	%f223, [%r71+128];
	fma.rn.f32 	%f224, %f222, %f223, %f221;
	ld.shared.f32 	%f225, [%r8+12];
	ld.shared.f32 	%f226, [%r71+192];
	fma.rn.f32 	%f227, %f225, %f226, %f224;
	ld.shared.f32 	%f228, [%r8+16];
	ld.shared.f32 	%f229, [%r71+256];
	fma.rn.f32 	%f230, %f228, %f229, %f227;
	ld.shared.f32 	%f231, [%r8+20];
	ld.shared.f32 	%f232, [%r71+320];
	fma.rn.f32 	%f233, %f231, %f232, %f230;
	ld.shared.f32 	%f234, [%r8+24];
	ld.shared.f32 	%f235, [%r71+384];
	fma.rn.f32 	%f236, %f234, %f235, %f233;
	ld.shared.f32 	%f237, [%r8+28];
	ld.shared.f32 	%f238, [%r71+448];
	fma.rn.f32 	%f239, %f237, %f238, %f236;
	ld.shared.f32 	%f240, [%r8+32];
	ld.shared.f32 	%f241, [%r71+512];
	fma.rn.f32 	%f242, %f240, %f241, %f239;
	ld.shared.f32 	%f243, [%r8+36];
	ld.shared.f32 	%f244, [%r71+576];
	fma.rn.f32 	%f245, %f243, %f244, %f242;
	ld.shared.f32 	%f246, [%r8+40];
	ld.shared.f32 	%f247, [%r71+640];
	fma.rn.f32 	%f248, %f246, %f247, %f245;
	ld.shared.f32 	%f249, [%r8+44];
	ld.shared.f32 	%f250, [%r71+704];
	fma.rn.f32 	%f251, %f249, %f250, %f248;
	ld.shared.f32 	%f252, [%r8+48];
	ld.shared.f32 	%f253, [%r71+768];
	fma.rn.f32 	%f254, %f252, %f253, %f251;
	ld.shared.f32 	%f255, [%r8+52];
	ld.shared.f32 	%f256, [%r71+832];
	fma.rn.f32 	%f257, %f255, %f256, %f254;
	ld.shared.f32 	%f258, [%r8+56];
	ld.shared.f32 	%f259, [%r71+896];
	fma.rn.f32 	%f260, %f258, %f259, %f257;
	ld.shared.f32 	%f261, [%r8+60];
	ld.shared.f32 	%f262, [%r71+960];
	fma.rn.f32 	%f263, %f261, %f262, %f260;
	bar.sync 	0;
	ld.global.f32 	%f264, [%rd18+64];
	st.shared.f32 	[%r66], %f264;
	add.s32 	%r73, %r67, 16;
	mad.lo.s32 	%r74, %r73, %r31, %r5;
	mul.wide.u32 	%rd22, %r74, 4;
	add.s64 	%rd23, %rd19, %rd22;
	ld.global.f32 	%f265, [%rd23];
	st.shared.f32 	[%r72], %f265;
	bar.sync 	0;
	ld.shared.f32 	%f266, [%r8];
	ld.shared.f32 	%f267, [%r71];
	fma.rn.f32 	%f268, %f266, %f267, %f263;
	ld.shared.f32 	%f269, [%r8+4];
	ld.shared.f32 	%f270, [%r71+64];
	fma.rn.f32 	%f271, %f269, %f270, %f268;
	ld.shared.f32 	%f272, [%r8+8];
	ld.shared.f32 	%f273, [%r71+128];
	fma.rn.f32 	%f274, %f272, %f273, %f271;
	ld.shared.f32 	%f275, [%r8+12];
	ld.shared.f32 	%f276, [%r71+192];
	fma.rn.f32 	%f277, %f275, %f276, %f274;
	ld.shared.f32 	%f278, [%r8+16];
	ld.shared.f32 	%f279, [%r71+256];
	fma.rn.f32 	%f280, %f278, %f279, %f277;
	ld.shared.f32 	%f281, [%r8+20];
	ld.shared.f32 	%f282, [%r71+320];
	fma.rn.f32 	%f283, %f281, %f282, %f280;
	ld.shared.f32 	%f284, [%r8+24];
	ld.shared.f32 	%f285, [%r71+384];
	fma.rn.f32 	%f286, %f284, %f285, %f283;
	ld.shared.f32 	%f287, [%r8+28];
	ld.shared.f32 	%f288, [%r71+448];
	fma.rn.f32 	%f289, %f287, %f288, %f286;
	ld.shared.f32 	%f290, [%r8+32];
	ld.shared.f32 	%f291, [%r71+512];
	fma.rn.f32 	%f292, %f290, %f291, %f289;
	ld.shared.f32 	%f293, [%r8+36];
	ld.shared.f32 	%f294, [%r71+576];
	fma.rn.f32 	%f295, %f293, %f294, %f292;
	ld.shared.f32 	%f296, [%r8+40];
	ld.shared.f32 	%f297, [%r71+640];
	fma.rn.f32 	%f298, %f296, %f297, %f295;
	ld.shared.f32 	%f299, [%r8+44];
	ld.shared.f32 	%f300, [%r71+704];
	fma.rn.f32 	%f301, %f299, %f300, %f298;
	ld.shared.f32 	%f302, [%r8+48];
	ld.shared.f32 	%f303, [%r71+768];
	fma.rn.f32 	%f304, %f302, %f303, %f301;
	ld.shared.f32 	%f305, [%r8+52];
	ld.shared.f32 	%f306, [%r71+832];
	fma.rn.f32 	%f307, %f305, %f306, %f304;
	ld.shared.f32 	%f308, [%r8+56];
	ld.shared.f32 	%f309, [%r71+896];
	fma.rn.f32 	%f310, %f308, %f309, %f307;
	ld.shared.f32 	%f311, [%r8+60];
	ld.shared.f32 	%f312, [%r71+960];
	fma.rn.f32 	%f367, %f311, %f312, %f310;
	bar.sync 	0;
	add.s32 	%r103, %r103, 2;
$L__BB0_7:
	and.b32  	%r75, %r6, 1;
	setp.eq.b32 	%p6, %r75, 1;
	not.pred 	%p7, %p6;
	@%p7 bra 	$L__BB0_9;
	ld.param.u64 	%rd38, [_Z15MatrixMulSharedPfS_S_i_param_1];
	ld.param.u64 	%rd35, [_Z15MatrixMulSharedPfS_S_i_param_0];
	shl.b32 	%r76, %r103, 4;
	mad.lo.s32 	%r81, %r31, %r3, %r1;
	add.s32 	%r82, %r81, %r76;
	cvta.to.global.u64 	%rd24, %rd35;
	mul.wide.s32 	%rd25, %r82, 4;
	add.s64 	%rd26, %rd24, %rd25;
	ld.global.f32 	%f313, [%rd26];
	shl.b32 	%r83, %r1, 2;
	add.s32 	%r84, %r8, %r83;
	st.shared.f32 	[%r84], %f313;
	add.s32 	%r85, %r76, %r2;
	mad.lo.s32 	%r86, %r85, %r31, %r5;
	cvta.to.global.u64 	%rd27, %rd38;
	mul.wide.u32 	%rd28, %r86, 4;
	add.s64 	%rd29, %rd27, %rd28;
	ld.global.f32 	%f314, [%rd29];
	mov.u32 	%r88, _ZZ15MatrixMulSharedPfS_S_iE3Nds;
	add.s32 	%r89, %r88, %r83;
	add.s32 	%r90, %r89, %r39;
	st.shared.f32 	[%r90], %f314;
	bar.sync 	0;
	ld.shared.f32 	%f315, [%r8];
	ld.shared.f32 	%f316, [%r89];
	fma.rn.f32 	%f317, %f315, %f316, %f367;
	ld.shared.f32 	%f318, [%r8+4];
	ld.shared.f32 	%f319, [%r89+64];
	fma.rn.f32 	%f320, %f318, %f319, %f317;
	ld.shared.f32 	%f321, [%r8+8];
	ld.shared.f32 	%f322, [%r89+128];
	fma.rn.f32 	%f323, %f321, %f322, %f320;
	ld.shared.f32 	%f324, [%r8+12];
	ld.shared.f32 	%f325, [%r89+192];
	fma.rn.f32 	%f326, %f324, %f325, %f323;
	ld.shared.f32 	%f327, [%r8+16];
	ld.shared.f32 	%f328, [%r89+256];
	fma.rn.f32 	%f329, %f327, %f328, %f326;
	ld.shared.f32 	%f330, [%r8+20];
	ld.shared.f32 	%f331, [%r89+320];
	fma.rn.f32 	%f332, %f330, %f331, %f329;
	ld.shared.f32 	%f333, [%r8+24];
	ld.shared.f32 	%f334, [%r89+384];
	fma.rn.f32 	%f335, %f333, %f334, %f332;
	ld.shared.f32 	%f336, [%r8+28];
	ld.shared.f32 	%f337, [%r89+448];
	fma.rn.f32 	%f338, %f336, %f337, %f335;
	ld.shared.f32 	%f339, [%r8+32];
	ld.shared.f32 	%f340, [%r89+512];
	fma.rn.f32 	%f341, %f339, %f340, %f338;
	ld.shared.f32 	%f342, [%r8+36];
	ld.shared.f32 	%f343, [%r89+576];
	fma.rn.f32 	%f344, %f342, %f343, %f341;
	ld.shared.f32 	%f345, [%r8+40];
	ld.shared.f32 	%f346, [%r89+640];
	fma.rn.f32 	%f347, %f345, %f346, %f344;
	ld.shared.f32 	%f348, [%r8+44];
	ld.shared.f32 	%f349, [%r89+704];
	fma.rn.f32 	%f350, %f348, %f349, %f347;
	ld.shared.f32 	%f351, [%r8+48];
	ld.shared.f32 	%f352, [%r89+768];
	fma.rn.f32 	%f353, %f351, %f352, %f350;
	ld.shared.f32 	%f354, [%r8+52];
	ld.shared.f32 	%f355, [%r89+832];
	fma.rn.f32 	%f356, %f354, %f355, %f353;
	ld.shared.f32 	%f357, [%r8+56];
	ld.shared.f32 	%f358, [%r89+896];
	fma.rn.f32 	%f359, %f357, %f358, %f356;
	ld.shared.f32 	%f360, [%r8+60];
	ld.shared.f32 	%f361, [%r89+960];
	fma.rn.f32 	%f367, %f360, %f361, %f359;
	bar.sync 	0;
$L__BB0_9:
	ld.param.u64 	%rd39, [_Z15MatrixMulSharedPfS_S_i_param_2];
	cvta.to.global.u64 	%rd30, %rd39;
	mad.lo.s32 	%r95, %r31, %r3, %r5;
	mul.wide.s32 	%rd31, %r95, 4;
	add.s64 	%rd32, %rd30, %rd31;
	st.global.f32 	[%rd32], %f367;
	ret;

}
	// .globl	_Z3MMKiPfS_S_
.visible .entry _Z3MMKiPfS_S_(
	.param .u32 _Z3MMKiPfS_S__param_0,
	.param .u64 .ptr .align 1 _Z3MMKiPfS_S__param_1,
	.param .u64 .ptr .align 1 _Z3MMKiPfS_S__param_2,
	.param .u64 .ptr .align 1 _Z3MMKiPfS_S__param_3
)
{
	.reg .pred 	%p<11>;
	.reg .b32 	%r<40>;
	.reg .b32 	%f<68>;
	.reg .b64 	%rd<67>;

	ld.param.u32 	%r17, [_Z3MMKiPfS_S__param_0];
	ld.param.u64 	%rd14, [_Z3MMKiPfS_S__param_1];
	ld.param.u64 	%rd15, [_Z3MMKiPfS_S__param_2];
	cvta.to.global.u64 	%rd1, %rd15;
	cvta.to.global.u64 	%rd2, %rd14;
	mov.u32 	%r18, %ntid.y;
	mov.u32 	%r19, %ctaid.y;
	mov.u32 	%r20, %tid.y;
	mad.lo.s32 	%r1, %r18, %r19, %r20;
	mov.u32 	%r21, %ntid.x;
	mov.u32 	%r22, %ctaid.x;
	mov.u32 	%r23, %tid.x;
	mad.lo.s32 	%r2, %r21, %r22, %r23;
	min.s32 	%r24, %r1, %r2;
	setp.ge.s32 	%p1, %r24, %r17;
	@%p1 bra 	$L__BB1_14;
	setp.lt.s32 	%p2, %r17, 1;
	mov.f32 	%f67, 0f00000000;
	@%p2 bra 	$L__BB1_13;
	mul.lo.s32 	%r3, %r1, %r17;
	and.b32  	%r4, %r17, 7;
	setp.lt.u32 	%p3, %r17, 8;
	mov.b32 	%r38, 0;
	mov.f32 	%f67, 0f00000000;
	@%p3 bra 	$L__BB1_5;
	and.b32  	%r38, %r17, 2147483640;
	neg.s32 	%r36, %r38;
	mul.wide.u32 	%rd16, %r17, 4;
	add.s64 	%rd3, %rd1, %rd16;
	mul.wide.u32 	%rd17, %r17, 8;
	add.s64 	%rd4, %rd1, %rd17;
	mul.wide.u32 	%rd18, %r17, 12;
	add.s64 	%rd5, %rd1, %rd18;
	mul.wide.u32 	%rd19, %r17, 16;
	add.s64 	%rd6, %rd1, %rd19;
	mul.wide.u32 	%rd20, %r17, 20;
	add.s64 	%rd7, %rd1, %rd20;
	mul.wide.u32 	%rd21, %r17, 24;
	add.s64 	%rd8, %rd1, %rd21;
	mul.wide.u32 	%rd22, %r17, 28;
	add.s64 	%rd9, %rd1, %rd22;
	mul.wide.u32 	%rd23, %r3, 4;
	add.s64 	%rd24, %rd23, %rd2;
	add.s64 	%rd66, %rd24, 16;
	mov.f32 	%f67, 0f00000000;
	mov.u32 	%r35, %r2;
$L__BB1_4:
	.pragma "nounroll";
	mul.wide.s32 	%rd25, %r35, 4;
	add.s64 	%rd26, %rd3, %rd25;
	add.s64 	%rd27, %rd4, %rd25;
	add.s64 	%rd28, %rd5, %rd25;
	add.s64 	%rd29, %rd6, %rd25;
	add.s64 	%rd30, %rd7, %rd25;
	add.s64 	%rd31, %rd8, %rd25;
	add.s64 	%rd32, %rd9, %rd25;
	add.s64 	%rd33, %rd1, %rd25;
	ld.global.f32 	%f17, [%rd66+-16];
	ld.global.f32 	%f18, [%rd33];
	fma.rn.f32 	%f19, %f17, %f18, %f67;
	ld.global.f32 	%f20, [%rd66+-12];
	ld.global.f32 	%f21, [%rd26];
	fma.rn.f32 	%f22, %f20, %f21, %f19;
	ld.global.f32 	%f23, [%rd66+-8];
	ld.global.f32 	%f24, [%rd27];
	fma.rn.f32 	%f25, %f23, %f24, %f22;
	ld.global.f32 	%f26, [%rd66+-4];
	ld.global.f32 	%f27, [%rd28];
	fma.rn.f32 	%f28, %f26, %f27, %f25;
	ld.global.f32 	%f29, [%rd66];
	ld.global.f32 	%f30, [%rd29];
	fma.rn.f32 	%f31, %f29, %f30, %f28;
	ld.global.f32 	%f32, [%rd66+4];
	ld.global.f32 	%f33, [%rd30];
	fma.rn.f32 	%f34, %f32, %f33, %f31;
	ld.global.f32 	%f35, [%rd66+8];
	ld.global.f32 	%f36, [%rd31];
	fma.rn.f32 	%f37, %f35, %f36, %f34;
	ld.global.f32 	%f38, [%rd66+12];
	ld.global.f32 	%f39, [%rd32];
	fma.rn.f32 	%f67, %f38, %f39, %f37;
	add.s32 	%r36, %r36, 8;
	shl.b32 	%r26, %r17, 3;
	add.s32 	%r35, %r35, %r26;
	add.s64 	%rd66, %rd66, 32;
	setp.ne.s32 	%p4, %r36, 0;
	@%p4 bra 	$L__BB1_4;
$L__BB1_5:
	setp.eq.s32 	%p5, %r4, 0;
	@%p5 bra 	$L__BB1_13;
	and.b32  	%r12, %r17, 3;
	setp.lt.u32 	%p6, %r4, 4;
	@%p6 bra 	$L__BB1_8;
	add.s32 	%r27, %r38, %r3;
	mul.wide.u32 	%rd34, %r27, 4;
	add.s64 	%rd35, %rd2, %rd34;
	ld.global.f32 	%f41, [%rd35];
	mad.lo.s32 	%r28, %r38, %r17, %r2;
	mul.wide.s32 	%rd36, %r28, 4;
	add.s64 	%rd37, %rd1, %rd36;
	ld.global.f32 	%f42, [%rd37];
	fma.rn.f32 	%f43, %f41, %f42, %f67;
	cvt.u64.u32 	%rd38, %r3;
	cvt.u64.u32 	%rd39, %r38;
	add.s64 	%rd40, %rd39, %rd38;
	shl.b64 	%rd41, %rd40, 2;
	add.s64 	%rd42, %rd2, %rd41;
	ld.global.f32 	%f44, [%rd42+4];
	mul.wide.u32 	%rd43, %r17, 4;
	add.s64 	%rd44, %rd37, %rd43;
	ld.global.f32 	%f45, [%rd44];
	fma.rn.f32 	%f46, %f44, %f45, %f43;
	ld.global.f32 	%f47, [%rd42+8];
	add.s64 	%rd45, %rd44, %rd43;
	ld.global.f32 	%f48, [%rd45];
	fma.rn.f32 	%f49, %f47, %f48, %f46;
	ld.global.f32 	%f50, [%rd42+12];
	add.s64 	%rd46, %rd45, %rd43;
	ld.global.f32 	%f51, [%rd46];
	fma.rn.f32 	%f67, %f50, %f51, %f49;
	add.s32 	%r38, %r38, 4;
$L__BB1_8:
	setp.eq.s32 	%p7, %r12, 0;
	@%p7 bra 	$L__BB1_13;
	setp.eq.s32 	%p8, %r12, 1;
	@%p8 bra 	$L__BB1_11;
	add.s32 	%r29, %r38, %r3;
	mul.wide.u32 	%rd47, %r29, 4;
	add.s64 	%rd48, %rd2, %rd47;
	ld.global.f32 	%f53, [%rd48];
	mad.lo.s32 	%r30, %r38, %r17, %r2;
	mul.wide.s32 	%rd49, %r30, 4;
	add.s64 	%rd50, %rd1, %rd49;
	ld.global.f32 	%f54, [%rd50];
	fma.rn.f32 	%f55, %f53, %f54, %f67;
	cvt.u64.u32 	%rd51, %r3;
	cvt.u64.u32 	%rd52, %r38;
	add.s64 	%rd53, %rd52, %rd51;
	shl.b64 	%rd54, %rd53, 2;
	add.s64 	%rd55, %rd2, %rd54;
	ld.global.f32 	%f56, [%rd55+4];
	mul.wide.u32 	%rd56, %r17, 4;
	add.s64 	%rd57, %rd50, %rd56;
	ld.global.f32 	%f57, [%rd57];
	fma.rn.f32 	%f67, %f56, %f57, %f55;
	add.s32 	%r38, %r38, 2;
$L__BB1_11:
	and.b32  	%r31, %r17, 1;
	setp.eq.b32 	%p9, %r31, 1;
	not.pred 	%p10, %p9;
	@%p10 bra 	$L__BB1_13;
	add.s32 	%r32, %r38, %r3;
	mul.wide.u32 	%rd58, %r32, 4;
	add.s64 	%rd59, %rd2, %rd58;
	ld.global.f32 	%f58, [%rd59];
	mad.lo.s32 	%r33, %r38, %r17, %r2;
	mul.wide.s32 	%rd60, %r33, 4;
	add.s64 	%rd61, %rd1, %rd60;
	ld.global.f32 	%f59, [%rd61];
	fma.rn.f32 	%f67, %f58, %f59, %f67;
$L__BB1_13:
	ld.param.u64 	%rd65, [_Z3MMKiPfS_S__param_3];
	mad.lo.s32 	%r34, %r1, %r17, %r2;
	cvta.to.global.u64 	%rd62, %rd65;
	mul.wide.s32 	%rd63, %r34, 4;
	add.s64 	%rd64, %rd62, %rd63;
	st.global.f32 	[%rd64], %f67;
$L__BB1_14:
	ret;

}


// ===== COMPILED SASS (sm_100) =====

	.target	sm_100

	.elftype	@"ET_EXEC"


//--------------------- .note.nv.tkinfo           --------------------------
	.section	.note.nv.tkinfo,"",@"SHT_NOTE"
	.sectionflags	@"SHF_NOTE_NV_TKINFO"
	.tkinfo
        /*0018*/ 	.word	0x00000002
        /*0030*/ 	.string	""
        /*0030*/ 	.string	"ptxas"
        /*0030*/ 	.string	"Cuda compilation tools, release 13.0, V13.0.88"
        /*0030*/ 	.string	"Build cuda_13.0.r13.0/compiler.36424714_0"
        /*0030*/ 	.string	"-arch sm_100 -m 64 "



//--------------------- .note.nv.cuinfo           --------------------------
	.section	.note.nv.cuinfo,"",@"SHT_NOTE"
	.sectionflags	@"SHF_NOTE_NV_CUINFO"
        /*0018*/ 	.short	0x0002
        /*001a*/ 	.short	0x0064
        /*001c*/ 	.short	0x0082
	.zero		2


//--------------------- .nv.info                  --------------------------
	.section	.nv.info,"",@"SHT_CUDA_INFO"
	.align	4


	//----- nvinfo : EIATTR_REGCOUNT
	.align		4
        /*0000*/ 	.byte	0x04, 0x2f
        /*0002*/ 	.short	(.L_1 - .L_0)
	.align		4
.L_0:
        /*0004*/ 	.word	index@(_Z15MatrixMulSharedPfS_S_i)
        /*0008*/ 	.word	0x00000028


	//----- nvinfo : EIATTR_FRAME_SIZE
	.align		4
.L_1:
        /*000c*/ 	.byte	0x04, 0x11
        /*000e*/ 	.short	(.L_3 - .L_2)
	.align		4
.L_2:
        /*0010*/ 	.word	index@(_Z15MatrixMulSharedPfS_S_i)
        /*0014*/ 	.word	0x00000000


	//----- nvinfo : EIATTR_REGCOUNT
	.align		4
.L_3:
        /*0018*/ 	.byte	0x04, 0x2f
        /*001a*/ 	.short	(.L_5 - .L_4)
	.align		4
.L_4:
        /*001c*/ 	.word	index@(_Z3MMKiPfS_S_)
        /*0020*/ 	.word	0x0000001e


	//----- nvinfo : EIATTR_FRAME_SIZE
	.align		4
.L_5:
        /*0024*/ 	.byte	0x04, 0x11
        /*0026*/ 	.short	(.L_7 - .L_6)
	.align		4
.L_6:
        /*0028*/ 	.word	index@(_Z3MMKiPfS_S_)
        /*002c*/ 	.word	0x00000000


	//----- nvinfo : EIATTR_MIN_STACK_SIZE
	.align		4
.L_7:
        /*0030*/ 	.byte	0x04, 0x12
        /*0032*/ 	.short	(.L_9 - .L_8)
	.align		4
.L_8:
        /*0034*/ 	.word	index@(_Z3MMKiPfS_S_)
        /*0038*/ 	.word	0x00000000


	//----- nvinfo : EIATTR_MIN_STACK_SIZE
	.align		4
.L_9:
        /*003c*/ 	.byte	0x04, 0x12
        /*003e*/ 	.short	(.L_11 - .L_10)
	.align		4
.L_10:
        /*0040*/ 	.word	index@(_Z15MatrixMulSharedPfS_S_i)
        /*0044*/ 	.word	0x00000000
.L_11:


//--------------------- .nv.compat                --------------------------
	.section	.nv.compat,"",@"SHT_CUDA_COMPAT_INFO"
	.align	4
        /*0000*/ 	.byte	0x02, 0x09, 0x00, 0x00, 0x02, 0x02, 0x01, 0x00, 0x02, 0x05, 0x05, 0x00, 0x03, 0x07, 0x01, 0x01
        /*0010*/ 	.byte	0x02, 0x03, 0x00, 0x00, 0x02, 0x06, 0x01, 0x00, 0x04, 0x0b, 0x08, 0x00, 0x09, 0x00, 0x00, 0x00
        /*0020*/ 	.byte	0x00, 0x00, 0x00, 0x00


//--------------------- .nv.info._Z3MMKiPfS_S_    --------------------------
	.section	.nv.info._Z3MMKiPfS_S_,"",@"SHT_CUDA_INFO"
	.sectionflags	@""
	.align	4


	//----- nvinfo : EIATTR_CUDA_API_VERSION
	.align		4
        /*0000*/ 	.byte	0x04, 0x37
        /*0002*/ 	.short	(.L_13 - .L_12)
.L_12:
        /*0004*/ 	.word	0x00000082


	//----- nvinfo : EIATTR_KPARAM_INFO
	.align		4
.L_13:
        /*0008*/ 	.byte	0x04, 0x17
        /*000a*/ 	.short	(.L_15 - .L_14)
.L_14:
        /*000c*/ 	.word	0x00000000
        /*0010*/ 	.short	0x0003
        /*0012*/ 	.short	0x0018
        /*0014*/ 	.byte	0x00, 0xf5, 0x21, 0x00


	//----- nvinfo : EIATTR_KPARAM_INFO
	.align		4
.L_15:
        /*0018*/ 	.byte	0x04, 0x17
        /*001a*/ 	.short	(.L_17 - .L_16)
.L_16:
        /*001c*/ 	.word	0x00000000
        /*0020*/ 	.short	0x0002
        /*0022*/ 	.short	0x0010
        /*0024*/ 	.byte	0x00, 0xf5, 0x21, 0x00


	//----- nvinfo : EIATTR_KPARAM_INFO
	.align		4
.L_17:
        /*0028*/ 	.byte	0x04, 0x17
        /*002a*/ 	.short	(.L_19 - .L_18)
.L_18:
        /*002c*/ 	.word	0x00000000
        /*0030*/ 	.short	0x0001
        /*0032*/ 	.short	0x0008
        /*0034*/ 	.byte	0x00, 0xf5, 0x21, 0x00


	//----- nvinfo : EIATTR_KPARAM_INFO
	.align		4
.L_19:
        /*0038*/ 	.byte	0x04, 0x17
        /*003a*/ 	.short	(.L_21 - .L_20)
.L_20:
        /*003c*/ 	.word	0x00000000
        /*0040*/ 	.short	0x0000
        /*0042*/ 	.short	0x0000
        /*0044*/ 	.byte	0x00, 0xf0, 0x11, 0x00


	//----- nvinfo : EIATTR_SPARSE_MMA_MASK
	.align		4
.L_21:
        /*0048*/ 	.byte	0x03, 0x50
        /*004a*/ 	.short	0x0000


	//----- nvinfo : EIATTR_MAXREG_COUNT
	.align		4
        /*004c*/ 	.byte	0x03, 0x1b
        /*004e*/ 	.short	0x00ff


	//----- nvinfo : EIATTR_MERCURY_ISA_VERSION
	.align		4
        /*0050*/ 	.byte	0x03, 0x5f
        /*0052*/ 	.short	0x0101


	//----- nvinfo : EIATTR_VRC_CTA_INIT_COUNT
	.align		4
        /*0054*/ 	.byte	0x02, 0x4a
	.zero		1
	.zero		1


	//----- nvinfo : EIATTR_EXIT_INSTR_OFFSETS
	.align		4
        /*0058*/ 	.byte	0x04, 0x1c
        /*005a*/ 	.short	(.L_23 - .L_22)


	//   ....[0]....
.L_22:
        /*005c*/ 	.word	0x000000c0


	//   ....[1]....
        /*0060*/ 	.word	0x00000af0


	//----- nvinfo : EIATTR_CBANK_PARAM_SIZE
	.align		4
.L_23:
        /*0064*/ 	.byte	0x03, 0x19
        /*0066*/ 	.short	0x0020


	//----- nvinfo : EIATTR_PARAM_CBANK
	.align		4
        /*0068*/ 	.byte	0x04, 0x0a
        /*006a*/ 	.short	(.L_25 - .L_24)
	.align		4
.L_24:
        /*006c*/ 	.word	index@(.nv.constant0._Z3MMKiPfS_S_)
        /*0070*/ 	.short	0x0380
        /*0072*/ 	.short	0x0020


	//----- nvinfo : EIATTR_SW_WAR
	.align		4
.L_25:
        /*0074*/ 	.byte	0x04, 0x36
        /*0076*/ 	.short	(.L_27 - .L_26)
.L_26:
        /*0078*/ 	.word	0x00000008
.L_27:


//--------------------- .nv.info._Z15MatrixMulSharedPfS_S_i --------------------------
	.section	.nv.info._Z15MatrixMulSharedPfS_S_i,"",@"SHT_CUDA_INFO"
	.sectionflags	@""
	.align	4


	//----- nvinfo : EIATTR_CUDA_API_VERSION
	.align		4
        /*0000*/ 	.byte	0x04, 0x37
        /*0002*/ 	.short	(.L_29 - .L_28)
.L_28:
        /*0004*/ 	.word	0x00000082


	//----- nvinfo : EIATTR_KPARAM_INFO
	.align		4
.L_29:
        /*0008*/ 	.byte	0x04, 0x17
        /*000a*/ 	.short	(.L_31 - .L_30)
.L_30:
        /*000c*/ 	.word	0x00000000
        /*0010*/ 	.short	0x0003
        /*0012*/ 	.short	0x0018
        /*0014*/ 	.byte	0x00, 0xf0, 0x11, 0x00


	//----- nvinfo : EIATTR_KPARAM_INFO
	.align		4
.L_31:
        /*0018*/ 	.byte	0x04, 0x17
        /*001a*/ 	.short	(.L_33 - .L_32)
.L_32:
        /*001c*/ 	.word	0x00000000
        /*0020*/ 	.short	0x0002
        /*0022*/ 	.short	0x0010
        /*0024*/ 	.byte	0x00, 0xf5, 0x21, 0x00


	//----- nvinfo : EIATTR_KPARAM_INFO
	.align		4
.L_33:
        /*0028*/ 	.byte	0x04, 0x17
        /*002a*/ 	.short	(.L_35 - .L_34)
.L_34:
        /*002c*/ 	.word	0x00000000
        /*0030*/ 	.short	0x0001
        /*0032*/ 	.short	0x0008
        /*0034*/ 	.byte	0x00, 0xf5, 0x21, 0x00


	//----- nvinfo : EIATTR_KPARAM_INFO
	.align		4
.L_35:
        /*0038*/ 	.byte	0x04, 0x17
        /*003a*/ 	.short	(.L_37 - .L_36)
.L_36:
        /*003c*/ 	.word	0x00000000
        /*0040*/ 	.short	0x0000
        /*0042*/ 	.short	0x0000
        /*0044*/ 	.byte	0x00, 0xf5, 0x21, 0x00


	//----- nvinfo : EIATTR_SPARSE_MMA_MASK
	.align		4
.L_37:
        /*0048*/ 	.byte	0x03, 0x50
        /*004a*/ 	.short	0x0000


	//----- nvinfo : EIATTR_MAXREG_COUNT
	.align		4
        /*004c*/ 	.byte	0x03, 0x1b
        /*004e*/ 	.short	0x00ff


	//----- nvinfo : EIATTR_NUM_BARRIERS
	.align		4
        /*0050*/ 	.byte	0x02, 0x4c
        /*0052*/ 	.byte	0x01
	.zero		1


	//----- nvinfo : EIATTR_MERCURY_ISA_VERSION
	.align		4
        /*0054*/ 	.byte	0x03, 0x5f
        /*0056*/ 	.short	0x0101


	//----- nvinfo : EIATTR_VRC_CTA_INIT_COUNT
	.align		4
        /*0058*/ 	.byte	0x02, 0x4a
	.zero		1
	.zero		1


	//----- nvinfo : EIATTR_EXIT_INSTR_OFFSETS
	.align		4
        /*005c*/ 	.byte	0x04, 0x1c
        /*005e*/ 	.short	(.L_39 - .L_38)


	//   ....[0]....
.L_38:
        /*0060*/ 	.word	0x00001890


	//----- nvinfo : EIATTR_CBANK_PARAM_SIZE
	.align		4
.L_39:
        /*0064*/ 	.byte	0x03, 0x19
        /*0066*/ 	.short	0x001c


	//----- nvinfo : EIATTR_PARAM_CBANK
	.align		4
        /*0068*/ 	.byte	0x04, 0x0a
        /*006a*/ 	.short	(.L_41 - .L_40)
	.align		4
.L_40:
        /*006c*/ 	.word	index@(.nv.constant0._Z15MatrixMulSharedPfS_S_i)
        /*0070*/ 	.short	0x0380
        /*0072*/ 	.short	0x001c


	//----- nvinfo : EIATTR_SW_WAR
	.align		4
.L_41:
        /*0074*/ 	.byte	0x04, 0x36
        /*0076*/ 	.short	(.L_43 - .L_42)
.L_42:
        /*0078*/ 	.word	0x00000008
.L_43:


//--------------------- .nv.callgraph             --------------------------
	.section	.nv.callgraph,"",@"SHT_CUDA_CALLGRAPH"
	.align	4
	.sectionentsize	8
	.align		4
        /*0000*/ 	.word	0x00000000
	.align		4
        /*0004*/ 	.word	0xffffffff
	.align		4
        /*0008*/ 	.word	0x00000000
	.align		4
        /*000c*/ 	.word	0xfffffffe
	.align		4
        /*0010*/ 	.word	0x00000000
	.align		4
        /*0014*/ 	.word	0xfffffffd
	.align		4
        /*0018*/ 	.word	0x00000000
	.align		4
        /*001c*/ 	.word	0xfffffffc


//--------------------- .text._Z3MMKiPfS_S_       --------------------------
	.section	.text._Z3MMKiPfS_S_,"ax",@progbits
	.align	128
        .global         _Z3MMKiPfS_S_
        .type           _Z3MMKiPfS_S_,@function
        .size           _Z3MMKiPfS_S_,(.L_x_10 - _Z3MMKiPfS_S_)
        .other          _Z3MMKiPfS_S_,@"STO_CUDA_ENTRY STV_DEFAULT"
_Z3MMKiPfS_S_:
.text._Z3MMKiPfS_S_:
[----:B------:R-:W-:Y:S01]  /*0000*/  LDC R1, c[0x0][0x37c] ;  /* 0x0000df00ff017b82 */ /* 0x000fe20000000800 */
[----:B------:R-:W0:Y:S01]  /*0010*/  S2R R0, SR_CTAID.Y ;  /* 0x0000000000007919 */ /* 0x000e220000002600 */
[----:B------:R-:W0:Y:S01]  /*0020*/  LDCU UR4, c[0x0][0x364] ;  /* 0x00006c80ff0477ac */ /* 0x000e220008000800 */
[----:B------:R-:W0:Y:S01]  /*0030*/  S2R R3, SR_TID.Y ;  /* 0x0000000000037919 */ /* 0x000e220000002200 */
[----:B------:R-:W1:Y:S01]  /*0040*/  LDCU UR5, c[0x0][0x360] ;  /* 0x00006c00ff0577ac */ /* 0x000e620008000800 */
[----:B------:R-:W1:Y:S01]  /*0050*/  S2R R13, SR_CTAID.X ;  /* 0x00000000000d7919 */ /* 0x000e620000002500 */
[----:B------:R-:W2:Y:S01]  /*0060*/  LDCU UR18, c[0x0][0x380] ;  /* 0x00007000ff1277ac */ /* 0x000ea20008000800 */
[----:B------:R-:W1:Y:S01]  /*0070*/  S2R R2, SR_TID.X ;  /* 0x0000000000027919 */ /* 0x000e620000002100 */
[----:B0-----:R-:W-:Y:S02]  /*0080*/  IMAD R0, R0, UR4, R3 ;  /* 0x0000000400007c24 */ /* 0x001fe4000f8e0203 */
[----:B-1----:R-:W-:-:S05]  /*0090*/  IMAD R13, R13, UR5, R2 ;  /* 0x000000050d0d7c24 */ /* 0x002fca000f8e0202 */
[----:B------:R-:W-:-:S04]  /*00a0*/  VIMNMX R2, PT, PT, R0, R13, PT ;  /* 0x0000000d00027248 */ /* 0x000fc80003fe0100 */
[----:B--2---:R-:W-:-:S13]  /*00b0*/  ISETP.GE.AND P0, PT, R2, UR18, PT ;  /* 0x0000001202007c0c */ /* 0x004fda000bf06270 */
[----:B------:R-:W-:Y:S05]  /*00c0*/  @P0 EXIT ;  /* 0x000000000000094d */ /* 0x000fea0003800000 */
[----:B------:R-:W-:Y:S01]  /*00d0*/  UISETP.GE.AND UP0, UPT, UR18, 0x1, UPT ;  /* 0x000000011200788c */ /* 0x000fe2000bf06270 */
[----:B------:R-:W-:Y:S01]  /*00e0*/  HFMA2 R12, -RZ, RZ, 0, 0 ;  /* 0x00000000ff0c7431 */ /* 0x000fe200000001ff */
[----:B------:R-:W0:Y:S07]  /*00f0*/  LDCU.64 UR16, c[0x0][0x358] ;  /* 0x00006b00ff1077ac */ /* 0x000e2e0008000a00 */
[----:B------:R-:W-:Y:S05]  /*0100*/  BRA.U !UP0, `(.L_x_0) ;  /* 0x0000000908687547 */ /* 0x000fea000b800000 */
[----:B------:R-:W-:Y:S02]  /*0110*/  UISETP.GE.U32.AND UP1, UPT, UR18, 0x8, UPT ;  /* 0x000000081200788c */ /* 0x000fe4000bf26070 */
[----:B------:R-:W-:Y:S01]  /*0120*/  IMAD R5, R0, UR18, RZ ;  /* 0x0000001200057c24 */ /* 0x000fe2000f8e02ff */
[----:B------:R-:W-:Y:S01]  /*0130*/  ULOP3.LUT UR19, UR18, 0x7, URZ, 0xc0, !UPT ;  /* 0x0000000712137892 */ /* 0x000fe2000f8ec0ff */
[----:B------:R-:W-:Y:S01]  /*0140*/  MOV R12, RZ ;  /* 0x000000ff000c7202 */ /* 0x000fe20000000f00 */
[----:B------:R-:W-:Y:S02]  /*0150*/  UMOV UR4, URZ ;  /* 0x000000ff00047c82 */ /* 0x000fe40008000000 */
[----:B------:R-:W-:Y:S02]  /*0160*/  UISETP.NE.AND UP0, UPT, UR19, URZ, UPT ;  /* 0x000000ff1300728c */ /* 0x000fe4000bf05270 */
[----:B------:R-:W-:Y:S09]  /*0170*/  BRA.U !UP1, `(.L_x_1) ;  /* 0x0000000509047547 */ /* 0x000ff2000b800000 */
[----:B------:R-:W1:Y:S01]  /*0180*/  LDC.64 R2, c[0x0][0x388] ;  /* 0x0000e200ff027b82 */ /* 0x000e620000000a00 */
[----:B------:R-:W2:Y:S01]  /*0190*/  LDCU.64 UR20, c[0x0][0x390] ;  /* 0x00007200ff1477ac */ /* 0x000ea20008000a00 */
[----:B------:R-:W-:Y:S02]  /*01a0*/  MOV R12, RZ ;  /* 0x000000ff000c7202 */ /* 0x000fe40000000f00 */
[----:B------:R-:W-:Y:S01]  /*01b0*/  MOV R14, R13 ;  /* 0x0000000d000e7202 */ /* 0x000fe20000000f00 */
[----:B------:R-:W-:-:S04]  /*01c0*/  ULOP3.LUT UR4, UR18, 0x7ffffff8, URZ, 0xc0, !UPT ;  /* 0x7ffffff812047892 */ /* 0x000fc8000f8ec0ff */
[----:B------:R-:W-:Y:S02]  /*01d0*/  UIADD3 UR5, UPT, UPT, -UR4, URZ, URZ ;  /* 0x000000ff04057290 */ /* 0x000fe4000fffe1ff */
[----:B--2---:R-:W-:Y:S02]  /*01e0*/  UIMAD.WIDE.U32 UR6, UR18, 0xc, UR20 ;  /* 0x0000000c120678a5 */ /* 0x004fe4000f8e0014 */
[----:B------:R-:W-:Y:S02]  /*01f0*/  UIMAD.WIDE.U32 UR8, UR18, 0x10, UR20 ;  /* 0x00000010120878a5 */ /* 0x000fe4000f8e0014 */
[----:B------:R-:W-:Y:S01]  /*0200*/  UIMAD.WIDE.U32 UR10, UR18, 0x14, UR20 ;  /* 0x00000014120a78a5 */ /* 0x000fe2000f8e0014 */
[----:B-1----:R-:W-:Y:S01]  /*0210*/  IMAD.WIDE.U32 R2, R5, 0x4, R2 ;  /* 0x0000000405027825 */ /* 0x002fe200078e0002 */
[----:B------:R-:W-:Y:S02]  /*0220*/  UIMAD.WIDE.U32 UR12, UR18, 0x18, UR20 ;  /* 0x00000018120c78a5 */ /* 0x000fe4000f8e0014 */
[----:B------:R-:W-:Y:S01]  /*0230*/  UIMAD.WIDE.U32 UR14, UR18, 0x1c, UR20 ;  /* 0x0000001c120e78a5 */ /* 0x000fe2000f8e0014 */
[----:B------:R-:W-:-:S04]  /*0240*/  IADD3 R2, P0, PT, R2, 0x10, RZ ;  /* 0x0000001002027810 */ /* 0x000fc80007f1e0ff */
[----:B------:R-:W-:-:S09]  /*0250*/  IADD3.X R3, PT, PT, RZ, R3, RZ, P0, !PT ;  /* 0x00000003ff037210 */ /* 0x000fd200007fe4ff */
.L_x_2:
[----:B------:R-:W-:Y:S01]  /*0260*/  HFMA2 R23, -RZ, RZ, 0, 2.384185791015625e-07 ;  /* 0x00000004ff177431 */ /* 0x000fe200000001ff */
[----:B------:R-:W-:Y:S01]  /*0270*/  UIMAD.WIDE.U32 UR24, UR18, 0x4, UR20 ;  /* 0x00000004121878a5 */ /* 0x000fe2000f8e0014 */
[----:B0-----:R-:W2:Y:S01]  /*0280*/  LDG.E R21, desc[UR16][R2.64+-0x10] ;  /* 0xfffff01002157981 */ /* 0x001ea2000c1e1900 */
[----:B------:R-:W-:Y:S01]  /*0290*/  UIMAD.WIDE.U32 UR22, UR18, 0x8, UR20 ;  /* 0x00000008121678a5 */ /* 0x000fe2000f8e0014 */
[----:B------:R-:W-:Y:S01]  /*02a0*/  MOV R11, 0x4 ;  /* 0x00000004000b7802 */ /* 0x000fe20000000f00 */
[----:B------:R-:W-:Y:S01]  /*02b0*/  HFMA2 R7, -RZ, RZ, 0, 2.384185791015625e-07 ;  /* 0x00000004ff077431 */ /* 0x000fe200000001ff */
[----:B------:R-:W3:Y:S01]  /*02c0*/  LDG.E R19, desc[UR16][R2.64+-0xc] ;  /* 0xfffff41002137981 */ /* 0x000ee2000c1e1900 */
[----:B------:R-:W-:Y:S02]  /*02d0*/  MOV R8, UR24 ;  /* 0x0000001800087c02 */ /* 0x000fe40008000f00 */
[----:B------:R-:W-:Y:S01]  /*02e0*/  MOV R9, UR25 ;  /* 0x0000001900097c02 */ /* 0x000fe20008000f00 */
[C---:B------:R-:W-:Y:S01]  /*02f0*/  IMAD.WIDE R22, R14.reuse, R23, UR20 ;  /* 0x000000140e167e25 */ /* 0x040fe2000f8e0217 */
[----:B------:R-:W-:Y:S01]  /*0300*/  MOV R24, UR22 ;  /* 0x0000001600187c02 */ /* 0x000fe20008000f00 */
[----:B------:R-:W4:Y:S01]  /*0310*/  LDG.E R17, desc[UR16][R2.64+-0x8] ;  /* 0xfffff81002117981 */ /* 0x000f22000c1e1900 */
[----:B------:R-:W-:Y:S01]  /*0320*/  MOV R25, UR23 ;  /* 0x0000001700197c02 */ /* 0x000fe20008000f00 */
[----:B------:R-:W-:-:S02]  /*0330*/  IMAD.WIDE R8, R14, 0x4, R8 ;  /* 0x000000040e087825 */ /* 0x000fc400078e0208 */
[----:B------:R-:W2:Y:S02]  /*0340*/  LDG.E R22, desc[UR16][R22.64] ;  /* 0x0000001016167981 */ /* 0x000ea4000c1e1900 */
[C---:B------:R-:W-:Y:S02]  /*0350*/  IMAD.WIDE R24, R14.reuse, 0x4, R24 ;  /* 0x000000040e187825 */ /* 0x040fe400078e0218 */
[----:B------:R0:W3:Y:S02]  /*0360*/  LDG.E R20, desc[UR16][R8.64] ;  /* 0x0000001008147981 */ /* 0x0000e4000c1e1900 */
[----:B------:R-:W-:Y:S02]  /*0370*/  IMAD.MOV.U32 R5, RZ, RZ, 0x4 ;  /* 0x00000004ff057424 */ /* 0x000fe400078e00ff */
[----:B------:R-:W-:Y:S01]  /*0380*/  IMAD.WIDE R10, R14, R11, UR6 ;  /* 0x000000060e0a7e25 */ /* 0x000fe2000f8e020b */
[----:B------:R-:W4:Y:S03]  /*0390*/  LDG.E R18, desc[UR16][R24.64] ;  /* 0x0000001018127981 */ /* 0x000f26000c1e1900 */
[----:B------:R-:W-:-:S02]  /*03a0*/  HFMA2 R27, -RZ, RZ, 0, 2.384185791015625e-07 ;  /* 0x00000004ff1b7431 */ /* 0x000fc400000001ff */
[----:B------:R-:W-:Y:S01]  /*03b0*/  IMAD.WIDE R4, R14, R5, UR8 ;  /* 0x000000080e047e25 */ /* 0x000fe2000f8e0205 */
[----:B------:R1:W5:Y:S01]  /*03c0*/  LDG.E R16, desc[UR16][R10.64] ;  /* 0x000000100a107981 */ /* 0x000362000c1e1900 */
[----:B0-----:R-:W-:-:S03]  /*03d0*/  MOV R9, 0x4 ;  /* 0x0000000400097802 */ /* 0x001fc60000000f00 */
[----:B------:R-:W5:Y:S01]  /*03e0*/  LDG.E R15, desc[UR16][R2.64+-0x4] ;  /* 0xfffffc10020f7981 */ /* 0x000f62000c1e1900 */
[----:B------:R-:W-:-:S03]  /*03f0*/  IMAD.WIDE R6, R14, R7, UR10 ;  /* 0x0000000a0e067e25 */ /* 0x000fc6000f8e0207 */
[----:B------:R0:W5:Y:S01]  /*0400*/  LDG.E R4, desc[UR16][R4.64] ;  /* 0x0000001004047981 */ /* 0x000162000c1e1900 */
[----:B------:R-:W-:-:S03]  /*0410*/  IMAD.WIDE R8, R14, R9, UR12 ;  /* 0x0000000c0e087e25 */ /* 0x000fc6000f8e0209 */
[----:B------:R-:W5:Y:S01]  /*0420*/  LDG.E R23, desc[UR16][R2.64] ;  /* 0x0000001002177981 */ /* 0x000f62000c1e1900 */
[----:B-1----:R-:W-:-:S03]  /*0430*/  IMAD.WIDE R10, R14, R27, UR14 ;  /* 0x0000000e0e0a7e25 */ /* 0x002fc6000f8e021b */
[----:B------:R-:W5:Y:S04]  /*0440*/  LDG.E R7, desc[UR16][R6.64] ;  /* 0x0000001006077981 */ /* 0x000f68000c1e1900 */
[----:B------:R-:W5:Y:S04]  /*0450*/  LDG.E R24, desc[UR16][R2.64+0x4] ;  /* 0x0000041002187981 */ /* 0x000f68000c1e1900 */
[----:B------:R-:W5:Y:S04]  /*0460*/  LDG.E R8, desc[UR16][R8.64] ;  /* 0x0000001008087981 */ /* 0x000f68000c1e1900 */
[----:B------:R-:W5:Y:S04]  /*0470*/  LDG.E R25, desc[UR16][R2.64+0x8] ;  /* 0x0000081002197981 */ /* 0x000f68000c1e1900 */
[----:B------:R-:W5:Y:S04]  /*0480*/  LDG.E R10, desc[UR16][R10.64] ;  /* 0x000000100a0a7981 */ /* 0x000f68000c1e1900 */
[----:B------:R1:W5:Y:S01]  /*0490*/  LDG.E R27, desc[UR16][R2.64+0xc] ;  /* 0x00000c10021b7981 */ /* 0x000362000c1e1900 */
[----:B------:R-:W-:-:S04]  /*04a0*/  UIADD3 UR5, UPT, UPT, UR5, 0x8, URZ ;  /* 0x0000000805057890 */ /* 0x000fc8000fffe0ff */
[----:B------:R-:W-:Y:S01]  /*04b0*/  UISETP.NE.AND UP1, UPT, UR5, URZ, UPT ;  /* 0x000000ff0500728c */ /* 0x000fe2000bf25270 */
[----:B0-----:R-:W-:Y:S02]  /*04c0*/  MOV R5, UR18 ;  /* 0x0000001200057c02 */ /* 0x001fe40008000f00 */
[----:B-1----:R-:W-:Y:S02]  /*04d0*/  IADD3 R2, P0, PT, R2, 0x20, RZ ;  /* 0x0000002002027810 */ /* 0x002fe40007f1e0ff */
[----:B------:R-:W-:Y:S02]  /*04e0*/  LEA R14, R5, R14, 0x3 ;  /* 0x0000000e050e7211 */ /* 0x000fe400078e18ff */
[----:B------:R-:W-:Y:S01]  /*04f0*/  IADD3.X R3, PT, PT, RZ, R3, RZ, P0, !PT ;  /* 0x00000003ff037210 */ /* 0x000fe200007fe4ff */
[----:B--2---:R-:W-:-:S04]  /*0500*/  FFMA R22, R21, R22, R12 ;  /* 0x0000001615167223 */ /* 0x004fc8000000000c */
[----:B---3--:R-:W-:-:S04]  /*0510*/  FFMA R20, R19, R20, R22 ;  /* 0x0000001413147223 */ /* 0x008fc80000000016 */
[----:B----4-:R-:W-:-:S04]  /*0520*/  FFMA R18, R17, R18, R20 ;  /* 0x0000001211127223 */ /* 0x010fc80000000014 */
[----:B-----5:R-:W-:-:S04]  /*0530*/  FFMA R16, R15, R16, R18 ;  /* 0x000000100f107223 */ /* 0x020fc80000000012 */
[----:B------:R-:W-:-:S04]  /*0540*/  FFMA R23, R23, R4, R16 ;  /* 0x0000000417177223 */ /* 0x000fc80000000010 */
[----:B------:R-:W-:-:S04]  /*0550*/  FFMA R24, R24, R7, R23 ;  /* 0x0000000718187223 */ /* 0x000fc80000000017 */
[----:B------:R-:W-:-:S04]  /*0560*/  FFMA R8, R25, R8, R24 ;  /* 0x0000000819087223 */ /* 0x000fc80000000018 */
[----:B------:R-:W-:Y:S01]  /*0570*/  FFMA R12, R27, R10, R8 ;  /* 0x0000000a1b0c7223 */ /* 0x000fe20000000008 */
[----:B------:R-:W-:Y:S06]  /*0580*/  BRA.U UP1, `(.L_x_2) ;  /* 0xfffffffd01347547 */ /* 0x000fec000b83ffff */
.L_x_1:
[----:B------:R-:W-:Y:S05]  /*0590*/  BRA.U !UP0, `(.L_x_0) ;  /* 0x0000000508447547 */ /* 0x000fea000b800000 */
[----:B------:R-:W-:Y:S01]  /*05a0*/  UISETP.GE.U32.AND UP0, UPT, UR19, 0x4, UPT ;  /* 0x000000041300788c */ /* 0x000fe2000bf06070 */
[----:B------:R-:W-:Y:S01]  /*05b0*/  IMAD R2, R0, UR18, RZ ;  /* 0x0000001200027c24 */ /* 0x000fe2000f8e02ff */
[----:B------:R-:W-:-:S04]  /*05c0*/  ULOP3.LUT UR5, UR18, 0x3, URZ, 0xc0, !UPT ;  /* 0x0000000312057892 */ /* 0x000fc8000f8ec0ff */
[----:B------:R-:W-:-:S03]  /*05d0*/  UISETP.NE.AND UP1, UPT, UR5, URZ, UPT ;  /* 0x000000ff0500728c */ /* 0x000fc6000bf25270 */
[----:B------:R-:W-:Y:S08]  /*05e0*/  BRA.U !UP0, `(.L_x_3) ;  /* 0x00000001087c7547 */ /* 0x000ff0000b800000 */
[----:B------:R-:W1:Y:S01]  /*05f0*/  LDC.64 R6, c[0x0][0x390] ;  /* 0x0000e400ff067b82 */ /* 0x000e620000000a00 */
[----:B------:R-:W2:Y:S01]  /*0600*/  LDCU.64 UR6, c[0x0][0x388] ;  /* 0x00007100ff0677ac */ /* 0x000ea20008000a00 */
[----:B------:R-:W-:Y:S01]  /*0610*/  MOV R4, UR4 ;  /* 0x0000000400047c02 */ /* 0x000fe20008000f00 */
[----:B------:R-:W-:Y:S01]  /*0620*/  IMAD.U32 R11, RZ, RZ, UR18 ;  /* 0x00000012ff0b7e24 */ /* 0x000fe2000f8e00ff */
[C---:B------:R-:W-:Y:S02]  /*0630*/  IADD3 R3, PT, PT, R2.reuse, UR4, RZ ;  /* 0x0000000402037c10 */ /* 0x040fe4000fffe0ff */
[----:B------:R-:W-:Y:S01]  /*0640*/  IADD3 R14, P0, PT, R2, UR4, RZ ;  /* 0x00000004020e7c10 */ /* 0x000fe2000ff1e0ff */
[----:B------:R-:W-:Y:S01]  /*0650*/  IMAD R5, R4, UR18, R13 ;  /* 0x0000001204057c24 */ /* 0x000fe2000f8e020d */
[----:B------:R-:W3:Y:S01]  /*0660*/  LDC.64 R8, c[0x0][0x388] ;  /* 0x0000e200ff087b82 */ /* 0x000ee20000000a00 */
[----:B------:R-:W-:Y:S02]  /*0670*/  MOV R15, UR18 ;  /* 0x00000012000f7c02 */ /* 0x000fe40008000f00 */
[----:B------:R-:W-:Y:S01]  /*0680*/  MOV R17, UR18 ;  /* 0x0000001200117c02 */ /* 0x000fe20008000f00 */
[----:B-1----:R-:W-:-:S04]  /*0690*/  IMAD.WIDE R6, R5, 0x4, R6 ;  /* 0x0000000405067825 */ /* 0x002fc800078e0206 */
[----:B------:R-:W-:Y:S02]  /*06a0*/  IMAD.WIDE.U32 R10, R11, 0x4, R6 ;  /* 0x000000040b0a7825 */ /* 0x000fe400078e0006 */
[----:B0-----:R-:W4:Y:S02]  /*06b0*/  LDG.E R6, desc[UR16][R6.64] ;  /* 0x0000001006067981 */ /* 0x001f24000c1e1900 */
[----:B---3--:R-:W-:Y:S01]  /*06c0*/  IMAD.WIDE.U32 R8, R3, 0x4, R8 ;  /* 0x0000000403087825 */ /* 0x008fe200078e0008 */
[----:B------:R-:W-:Y:S02]  /*06d0*/  IADD3.X R3, PT, PT, RZ, RZ, RZ, P0, !PT ;  /* 0x000000ffff037210 */ /* 0x000fe400007fe4ff */
[----:B--2---:R-:W-:-:S03]  /*06e0*/  LEA R4, P0, R14, UR6, 0x2 ;  /* 0x000000060e047c11 */ /* 0x004fc6000f8010ff */
[----:B------:R-:W4:Y:S01]  /*06f0*/  LDG.E R9, desc[UR16][R8.64] ;  /* 0x0000001008097981 */ /* 0x000f22000c1e1900 */
[----:B------:R-:W-:Y:S01]  /*0700*/  LEA.HI.X R5, R14, UR7, R3, 0x2, P0 ;  /* 0x000000070e057c11 */ /* 0x000fe200080f1403 */
[----:B------:R-:W-:Y:S02]  /*0710*/  IMAD.WIDE.U32 R14, R15, 0x4, R10 ;  /* 0x000000040f0e7825 */ /* 0x000fe400078e000a */
[----:B------:R-:W2:Y:S04]  /*0720*/  LDG.E R3, desc[UR16][R10.64] ;  /* 0x000000100a037981 */ /* 0x000ea8000c1e1900 */
[----:B------:R-:W2:Y:S01]  /*0730*/  LDG.E R18, desc[UR16][R4.64+0x4] ;  /* 0x0000041004127981 */ /* 0x000ea2000c1e1900 */
[----:B------:R-:W-:-:S03]  /*0740*/  IMAD.WIDE.U32 R16, R17, 0x4, R14 ;  /* 0x0000000411107825 */ /* 0x000fc600078e000e */
[----:B------:R-:W3:Y:S04]  /*0750*/  LDG.E R19, desc[UR16][R14.64] ;  /* 0x000000100e137981 */ /* 0x000ee8000c1e1900 */
[----:B------:R-:W3:Y:S04]  /*0760*/  LDG.E R20, desc[UR16][R4.64+0x8] ;  /* 0x0000081004147981 */ /* 0x000ee8000c1e1900 */
[----:B------:R-:W5:Y:S04]  /*0770*/  LDG.E R22, desc[UR16][R4.64+0xc] ;  /* 0x00000c1004167981 */ /* 0x000f68000c1e1900 */
[----:B------:R-:W5:Y:S01]  /*0780*/  LDG.E R16, desc[UR16][R16.64] ;  /* 0x0000001010107981 */ /* 0x000f62000c1e1900 */
[----:B------:R-:W-:Y:S01]  /*0790*/  UIADD3 UR4, UPT, UPT, UR4, 0x4, URZ ;  /* 0x0000000404047890 */ /* 0x000fe2000fffe0ff */
[----:B----4-:R-:W-:-:S04]  /*07a0*/  FFMA R9, R9, R6, R12 ;  /* 0x0000000609097223 */ /* 0x010fc8000000000c */
[----:B--2---:R-:W-:-:S04]  /*07b0*/  FFMA R3, R18, R3, R9 ;  /* 0x0000000312037223 */ /* 0x004fc80000000009 */
[----:B---3--:R-:W-:-:S04]  /*07c0*/  FFMA R3, R20, R19, R3 ;  /* 0x0000001314037223 */ /* 0x008fc80000000003 */
[----:B-----5:R-:W-:-:S07]  /*07d0*/  FFMA R12, R22, R16, R3 ;  /* 0x00000010160c7223 */ /* 0x020fce0000000003 */
.L_x_3:
[----:B------:R-:W-:Y:S05]  /*07e0*/  BRA.U !UP1, `(.L_x_0) ;  /* 0x0000000109b07547 */ /* 0x000fea000b800000 */
[----:B------:R-:W-:Y:S01]  /*07f0*/  UISETP.NE.AND UP0, UPT, UR5, 0x1, UPT ;  /* 0x000000010500788c */ /* 0x000fe2000bf05270 */
[----:B------:R-:W-:Y:S01]  /*0800*/  MOV R4, UR4 ;  /* 0x0000000400047c02 */ /* 0x000fe20008000f00 */
[----:B------:R-:W-:Y:S02]  /*0810*/  ULOP3.LUT UR5, UR18, 0x1, URZ, 0xc0, !UPT ;  /* 0x0000000112057892 */ /* 0x000fe4000f8ec0ff */
[----:B------:R-:W-:Y:S02]  /*0820*/  MOV R17, UR18 ;  /* 0x0000001200117c02 */ /* 0x000fe40008000f00 */
[----:B------:R-:W-:Y:S01]  /*0830*/  UISETP.NE.U32.AND UP1, UPT, UR5, 0x1, UPT ;  /* 0x000000010500788c */ /* 0x000fe2000bf25070 */
[----:B------:R-:W-:-:S04]  /*0840*/  PLOP3.LUT P1, PT, PT, PT, UP0, 0x80, 0x8 ;  /* 0x000000000008781c */ /* 0x000fc80003f2f008 */
[----:B------:R-:W1:Y:S01]  /*0850*/  @UP0 LDCU.64 UR6, c[0x0][0x388] ;  /* 0x00007100ff0607ac */ /* 0x000e620008000a00 */
[----:B------:R-:W-:Y:S01]  /*0860*/  PLOP3.LUT P0, PT, PT, PT, UP1, 0x80, 0x8 ;  /* 0x000000000008781c */ /* 0x000fe20003f0f018 */
[----:B------:R-:W2:Y:S01]  /*0870*/  @UP0 LDCU.64 UR8, c[0x0][0x390] ;  /* 0x00007200ff0807ac */ /* 0x000ea20008000a00 */
[----:B------:R-:W3:Y:S06]  /*0880*/  @UP0 LDCU.64 UR10, c[0x0][0x388] ;  /* 0x00007100ff0a07ac */ /* 0x000eec0008000a00 */
[C---:B------:R-:W-:Y:S02]  /*0890*/  @P1 IADD3 R3, PT, PT, R2.reuse, UR4, RZ ;  /* 0x0000000402031c10 */ /* 0x040fe4000fffe0ff */
[----:B------:R-:W-:Y:S01]  /*08a0*/  @P1 IADD3 R5, P2, PT, R2, UR4, RZ ;  /* 0x0000000402051c10 */ /* 0x000fe2000ff5e0ff */
[----:B------:R-:W4:Y:S03]  /*08b0*/  @!UP1 LDCU.64 UR12, c[0x0][0x388] ;  /* 0x00007100ff0c97ac */ /* 0x000f260008000a00 */
[----:B------:R-:W-:Y:S01]  /*08c0*/  @P1 IADD3.X R8, PT, PT, RZ, RZ, RZ, P2, !PT ;  /* 0x000000ffff081210 */ /* 0x000fe200017fe4ff */
[----:B------:R-:W-:Y:S01]  /*08d0*/  @UP0 UIADD3 UR4, UPT, UPT, UR4, 0x2, URZ ;  /* 0x0000000204040890 */ /* 0x000fe2000fffe0ff */
[----:B-1----:R-:W-:-:S02]  /*08e0*/  MOV R14, UR6 ;  /* 0x00000006000e7c02 */ /* 0x002fc40008000f00 */
[----:B------:R-:W-:Y:S01]  /*08f0*/  MOV R15, UR7 ;  /* 0x00000007000f7c02 */ /* 0x000fe20008000f00 */
[----:B------:R-:W1:Y:S01]  /*0900*/  @!UP1 LDCU.64 UR6, c[0x0][0x390] ;  /* 0x00007200ff0697ac */ /* 0x000e620008000a00 */
[----:B--2---:R-:W-:Y:S01]  /*0910*/  MOV R6, UR8 ;  /* 0x0000000800067c02 */ /* 0x004fe20008000f00 */
[----:B------:R-:W-:Y:S02]  /*0920*/  IMAD.U32 R7, RZ, RZ, UR9 ;  /* 0x00000009ff077e24 */ /* 0x000fe4000f8e00ff */
[----:B------:R-:W-:-:S04]  /*0930*/  @P1 IMAD.WIDE.U32 R14, R3, 0x4, R14 ;  /* 0x00000004030e1825 */ /* 0x000fc800078e000e */
[----:B------:R-:W-:Y:S01]  /*0940*/  @P1 IMAD R3, R4, UR18, R13 ;  /* 0x0000001204031c24 */ /* 0x000fe2000f8e020d */
[----:B---3--:R-:W-:Y:S02]  /*0950*/  @P1 LEA R4, P2, R5, UR10, 0x2 ;  /* 0x0000000a05041c11 */ /* 0x008fe4000f8410ff */
[----:B------:R-:W-:Y:S01]  /*0960*/  MOV R18, UR4 ;  /* 0x0000000400127c02 */ /* 0x000fe20008000f00 */
[----:B------:R-:W-:Y:S01]  /*0970*/  @P1 IMAD.WIDE R6, R3, 0x4, R6 ;  /* 0x0000000403061825 */ /* 0x000fe200078e0206 */
[----:B------:R-:W-:Y:S01]  /*0980*/  @P1 LEA.HI.X R5, R5, UR11, R8, 0x2, P2 ;  /* 0x0000000b05051c11 */ /* 0x000fe200090f1408 */
[----:B0-----:R-:W2:Y:S01]  /*0990*/  @P1 LDG.E R3, desc[UR16][R14.64] ;  /* 0x000000100e031981 */ /* 0x001ea2000c1e1900 */
[----:B----4-:R-:W-:Y:S01]  /*09a0*/  MOV R8, UR12 ;  /* 0x0000000c00087c02 */ /* 0x010fe20008000f00 */
[----:B------:R-:W-:Y:S01]  /*09b0*/  @!P0 IMAD R21, R18, UR18, R13 ;  /* 0x0000001212158c24 */ /* 0x000fe2000f8e020d */
[----:B------:R-:W-:Y:S01]  /*09c0*/  MOV R9, UR13 ;  /* 0x0000000d00097c02 */ /* 0x000fe20008000f00 */
[----:B------:R-:W-:Y:S01]  /*09d0*/  @P1 IMAD.WIDE.U32 R16, R17, 0x4, R6 ;  /* 0x0000000411101825 */ /* 0x000fe200078e0006 */
[----:B------:R-:W-:Y:S01]  /*09e0*/  @!P0 IADD3 R19, PT, PT, R2, UR4, RZ ;  /* 0x0000000402138c10 */ /* 0x000fe2000fffe0ff */
[----:B------:R-:W2:Y:S01]  /*09f0*/  @P1 LDG.E R6, desc[UR16][R6.64] ;  /* 0x0000001006061981 */ /* 0x000ea2000c1e1900 */
[----:B-1----:R-:W-:-:S02]  /*0a00*/  MOV R10, UR6 ;  /* 0x00000006000a7c02 */ /* 0x002fc40008000f00 */
[----:B------:R-:W-:Y:S01]  /*0a10*/  MOV R11, UR7 ;  /* 0x00000007000b7c02 */ /* 0x000fe20008000f00 */
[----:B------:R-:W-:Y:S01]  /*0a20*/  @!P0 IMAD.WIDE.U32 R8, R19, 0x4, R8 ;  /* 0x0000000413088825 */ /* 0x000fe200078e0008 */
[----:B------:R-:W3:Y:S03]  /*0a30*/  @P1 LDG.E R16, desc[UR16][R16.64] ;  /* 0x0000001010101981 */ /* 0x000ee6000c1e1900 */
[----:B------:R-:W-:Y:S01]  /*0a40*/  @!P0 IMAD.WIDE R10, R21, 0x4, R10 ;  /* 0x00000004150a8825 */ /* 0x000fe200078e020a */
[----:B------:R-:W3:Y:S04]  /*0a50*/  @P1 LDG.E R4, desc[UR16][R4.64+0x4] ;  /* 0x0000041004041981 */ /* 0x000ee8000c1e1900 */
[----:B------:R-:W4:Y:S04]  /*0a60*/  @!P0 LDG.E R9, desc[UR16][R8.64] ;  /* 0x0000001008098981 */ /* 0x000f28000c1e1900 */
[----:B------:R-:W4:Y:S01]  /*0a70*/  @!P0 LDG.E R10, desc[UR16][R10.64] ;  /* 0x000000100a0a8981 */ /* 0x000f22000c1e1900 */
[----:B--2---:R-:W-:-:S04]  /*0a80*/  @P1 FFMA R3, R3, R6, R12 ;  /* 0x0000000603031223 */ /* 0x004fc8000000000c */
[----:B---3--:R-:W-:-:S04]  /*0a90*/  @P1 FFMA R12, R4, R16, R3 ;  /* 0x00000010040c1223 */ /* 0x008fc80000000003 */
[----:B----4-:R-:W-:-:S07]  /*0aa0*/  @!P0 FFMA R12, R9, R10, R12 ;  /* 0x0000000a090c8223 */ /* 0x010fce000000000c */
.L_x_0:
[----:B------:R-:W1:Y:S01]  /*0ab0*/  LDC.64 R2, c[0x0][0x398] ;  /* 0x0000e600ff027b82 */ /* 0x000e620000000a00 */
[----:B------:R-:W-:-:S04]  /*0ac0*/  IMAD R13, R0, UR18, R13 ;  /* 0x00000012000d7c24 */ /* 0x000fc8000f8e020d */
[----:B-1----:R-:W-:-:S05]  /*0ad0*/  IMAD.WIDE R2, R13, 0x4, R2 ;  /* 0x000000040d027825 */ /* 0x002fca00078e0202 */
[----:B0-----:R-:W-:Y:S01]  /*0ae0*/  STG.E desc[UR16][R2.64], R12 ;  /* 0x0000000c02007986 */ /* 0x001fe2000c101910 */
[----:B------:R-:W-:Y:S05]  /*0af0*/  EXIT ;  /* 0x000000000000794d */ /* 0x000fea0003800000 */
.L_x_4:
[----:B------:R-:W-:-:S00]  /*0b00*/  BRA `(.L_x_4) ;  /* 0xfffffffc00fc7947 */ /* 0x000fc0000383ffff */
[----:B------:R-:W-:-:S00]  /*0b10*/  NOP ;  /* 0x0000000000007918 */ /* 0x000fc00000000000 */
        /* <DEDUP_REMOVED lines=14> */
.L_x_10:


//--------------------- .text._Z15MatrixMulSharedPfS_S_i --------------------------
	.section	.text._Z15MatrixMulSharedPfS_S_i,"ax",@progbits
	.align	128
        .global         _Z15MatrixMulSharedPfS_S_i
        .type           _Z15MatrixMulSharedPfS_S_i,@function
        .size           _Z15MatrixMulSharedPfS_S_i,(.L_x_11 - _Z15MatrixMulSharedPfS_S_i)
        .other          _Z15MatrixMulSharedPfS_S_i,@"STO_CUDA_ENTRY STV_DEFAULT"
_Z15MatrixMulSharedPfS_S_i:
.text._Z15MatrixMulSharedPfS_S_i:
[----:B------:R-:W-:Y:S08]  /*0000*/  LDC R1, c[0x0][0x37c] ;  /* 0x0000df00ff017b82 */ /* 0x000ff00000000800 */
[----:B------:R-:W0:Y:S01]  /*0010*/  LDC R5, c[0x0][0x398] ;  /* 0x0000e600ff057b82 */ /* 0x000e220000000800 */
[----:B------:R-:W1:Y:S01]  /*0020*/  S2R R6, SR_CTAID.Y ;  /* 0x0000000000067919 */ /* 0x000e620000002600 */
[----:B------:R-:W2:Y:S01]  /*0030*/  LDCU.64 UR8, c[0x0][0x358] ;  /* 0x00006b00ff0877ac */ /* 0x000ea20008000a00 */
[----:B------:R-:W-:Y:S01]  /*0040*/  HFMA2 R31, -RZ, RZ, 0, 0 ;  /* 0x00000000ff1f7431 */ /* 0x000fe200000001ff */
[----:B------:R-:W1:Y:S01]  /*0050*/  S2R R3, SR_TID.Y ;  /* 0x0000000000037919 */ /* 0x000e620000002200 */
[----:B------:R-:W3:Y:S01]  /*0060*/  S2R R11, SR_CTAID.X ;  /* 0x00000000000b7919 */ /* 0x000ee20000002500 */
[----:B------:R-:W3:Y:S01]  /*0070*/  S2R R2, SR_TID.X ;  /* 0x0000000000027919 */ /* 0x000ee20000002100 */
[----:B0-----:R-:W-:-:S02]  /*0080*/  ISETP.GE.AND P0, PT, R5, 0x10, PT ;  /* 0x000000100500780c */ /* 0x001fc40003f06270 */
[----:B------:R-:W-:-:S04]  /*0090*/  SHF.R.S32.HI R0, RZ, 0x1f, R5 ;  /* 0x0000001fff007819 */ /* 0x000fc80000011405 */
[----:B------:R-:W-:Y:S02]  /*00a0*/  LEA.HI R0, R0, R5, RZ, 0x4 ;  /* 0x0000000500007211 */ /* 0x000fe400078f20ff */
[----:B-1----:R-:W-:Y:S02]  /*00b0*/  LEA R6, R6, R3, 0x4 ;  /* 0x0000000306067211 */ /* 0x002fe400078e20ff */
[----:B---3--:R-:W-:-:S03]  /*00c0*/  LEA R4, R11, R2, 0x4 ;  /* 0x000000020b047211 */ /* 0x008fc600078e20ff */
[----:B--2---:R-:W-:Y:S05]  /*00d0*/  @!P0 BRA `(.L_x_5) ;  /* 0x0000001400dc8947 */ /* 0x004fea0003800000 */
[----:B------:R-:W0:Y:S01]  /*00e0*/  S2UR UR6, SR_CgaCtaId ;  /* 0x00000000000679c3 */ /* 0x000e220000008800 */
[----:B------:R-:W-:Y:S01]  /*00f0*/  SHF.R.S32.HI R29, RZ, 0x4, R0 ;  /* 0x00000004ff1d7819 */ /* 0x000fe20000011400 */
[----:B------:R-:W-:Y:S01]  /*0100*/  UMOV UR4, 0x400 ;  /* 0x0000040000047882 */ /* 0x000fe20000000000 */
[----:B------:R-:W-:Y:S01]  /*0110*/  IMAD R21, R6, R5, R2 ;  /* 0x0000000506157224 */ /* 0x000fe200078e0202 */
[----:B------:R-:W-:Y:S02]  /*0120*/  MOV R31, RZ ;  /* 0x000000ff001f7202 */ /* 0x000fe40000000f00 */
[----:B------:R-:W-:-:S04]  /*0130*/  IADD3 R0, PT, PT, R29, -0x1, RZ ;  /* 0xffffffff1d007810 */ /* 0x000fc80007ffe0ff */
[----:B------:R-:W-:Y:S02]  /*0140*/  ISETP.GE.U32.AND P0, PT, R0, 0x3, PT ;  /* 0x000000030000780c */ /* 0x000fe40003f06070 */
[----:B------:R-:W-:Y:S01]  /*0150*/  MOV R0, RZ ;  /* 0x000000ff00007202 */ /* 0x000fe20000000f00 */
[----:B0-----:R-:W-:-:S06]  /*0160*/  ULEA UR5, UR6, UR4, 0x18 ;  /* 0x0000000406057291 */ /* 0x001fcc000f8ec0ff */
[----:B------:R-:W-:-:S04]  /*0170*/  LEA R7, R3, UR5, 0x6 ;  /* 0x0000000503077c11 */ /* 0x000fc8000f8e30ff */
[----:B------:R-:W-:Y:S05]  /*0180*/  @!P0 BRA `(.L_x_6) ;  /* 0x0000000c002c8947 */ /* 0x000fea0003800000 */
[C---:B------:R-:W-:Y:S01]  /*0190*/  IADD3 R0, PT, PT, R3.reuse, 0x30, RZ ;  /* 0x0000003003007810 */ /* 0x040fe20007ffe0ff */
[----:B------:R-:W-:Y:S01]  /*01a0*/  UIADD3 UR5, UPT, UPT, UR4, 0x400, URZ ;  /* 0x0000040004057890 */ /* 0x000fe2000fffe0ff */
[C---:B------:R-:W-:Y:S01]  /*01b0*/  IADD3 R8, PT, PT, R3.reuse, 0x20, RZ ;  /* 0x0000002003087810 */ /* 0x040fe20007ffe0ff */
[CCC-:B------:R-:W-:Y:S01]  /*01c0*/  IMAD R24, R3.reuse, R5.reuse, R2.reuse ;  /* 0x0000000503187224 */ /* 0x1c0fe200078e0202 */
[----:B------:R-:W-:Y:S01]  /*01d0*/  IADD3 R9, PT, PT, R3, 0x10, RZ ;  /* 0x0000001003097810 */ /* 0x000fe20007ffe0ff */
[-CC-:B------:R-:W-:Y:S01]  /*01e0*/  IMAD R0, R0, R5.reuse, R2.reuse ;  /* 0x0000000500007224 */ /* 0x180fe200078e0202 */
[----:B------:R-:W-:Y:S01]  /*01f0*/  ULEA UR5, UR6, UR5, 0x18 ;  /* 0x0000000506057291 */ /* 0x000fe2000f8ec0ff */
[-CC-:B------:R-:W-:Y:S02]  /*0200*/  IMAD R8, R8, R5.reuse, R2.reuse ;  /* 0x0000000508087224 */ /* 0x180fe400078e0202 */
[----:B------:R-:W-:Y:S02]  /*0210*/  HFMA2 R31, -RZ, RZ, 0, 0 ;  /* 0x00000000ff1f7431 */ /* 0x000fe400000001ff */
[----:B------:R-:W-:Y:S01]  /*0220*/  IMAD R9, R9, R5, R2 ;  /* 0x0000000509097224 */ /* 0x000fe200078e0202 */
[----:B------:R-:W-:-:S02]  /*0230*/  LEA R30, R11, R0, 0x4 ;  /* 0x000000000b1e7211 */ /* 0x000fc400078e20ff */
[----:B------:R-:W-:Y:S02]  /*0240*/  LOP3.LUT R0, R29, 0x7fffffc, RZ, 0xc0, !PT ;  /* 0x07fffffc1d007812 */ /* 0x000fe400078ec0ff */
[----:B------:R-:W-:Y:S02]  /*0250*/  LEA R22, R2, UR5, 0x2 ;  /* 0x0000000502167c11 */ /* 0x000fe4000f8e10ff */
[C---:B------:R-:W-:Y:S02]  /*0260*/  LEA R24, R11.reuse, R24, 0x4 ;  /* 0x000000180b187211 */ /* 0x040fe400078e20ff */
[C---:B------:R-:W-:Y:S02]  /*0270*/  LEA R28, R11.reuse, R8, 0x4 ;  /* 0x000000080b1c7211 */ /* 0x040fe400078e20ff */
[----:B------:R-:W-:Y:S02]  /*0280*/  LEA R26, R11, R9, 0x4 ;  /* 0x000000090b1a7211 */ /* 0x000fe400078e20ff */
[----:B------:R-:W-:-:S02]  /*0290*/  MOV R27, R21 ;  /* 0x00000015001b7202 */ /* 0x000fc40000000f00 */
[----:B------:R-:W-:Y:S02]  /*02a0*/  LEA R23, R2, R7, 0x2 ;  /* 0x0000000702177211 */ /* 0x000fe400078e10ff */
[----:B------:R-:W-:Y:S02]  /*02b0*/  IADD3 R25, PT, PT, -R0, RZ, RZ ;  /* 0x000000ff00197210 */ /* 0x000fe40007ffe1ff */
[----:B------:R-:W-:-:S07]  /*02c0*/  LEA R20, R3, R22, 0x6 ;  /* 0x0000001603147211 */ /* 0x000fce00078e30ff */
.L_x_7:
[----:B------:R-:W0:Y:S08]  /*02d0*/  LDC.64 R16, c[0x0][0x380] ;  /* 0x0000e000ff107b82 */ /* 0x000e300000000a00 */
[----:B------:R-:W1:Y:S01]  /*02e0*/  LDC.64 R18, c[0x0][0x388] ;  /* 0x0000e200ff127b82 */ /* 0x000e620000000a00 */
[----:B0-----:R-:W-:-:S05]  /*02f0*/  IMAD.WIDE R16, R27, 0x4, R16 ;  /* 0x000000041b107825 */ /* 0x001fca00078e0210 */
[----:B------:R-:W2:Y:S01]  /*0300*/  LDG.E R10, desc[UR8][R16.64] ;  /* 0x00000008100a7981 */ /* 0x000ea2000c1e1900 */
[----:B-1----:R-:W-:-:S05]  /*0310*/  IMAD.WIDE.U32 R8, R24, 0x4, R18 ;  /* 0x0000000418087825 */ /* 0x002fca00078e0012 */
[----:B------:R-:W3:Y:S04]  /*0320*/  LDG.E R35, desc[UR8][R8.64] ;  /* 0x0000000808237981 */ /* 0x000ee8000c1e1900 */
[----:B--2---:R-:W-:Y:S04]  /*0330*/  STS [R23], R10 ;  /* 0x0000000a17007388 */ /* 0x004fe80000000800 */
[----:B---3--:R-:W-:Y:S01]  /*0340*/  STS [R20], R35 ;  /* 0x0000002314007388 */ /* 0x008fe20000000800 */
[----:B------:R-:W-:Y:S06]  /*0350*/  BAR.SYNC.DEFER_BLOCKING 0x0 ;  /* 0x0000000000007b1d */ /* 0x000fec0000010000 */
[----:B------:R-:W-:Y:S04]  /*0360*/  LDS R11, [R22] ;  /* 0x00000000160b7984 */ /* 0x000fe80000000800 */
[----:B------:R-:W0:Y:S04]  /*0370*/  LDS.128 R12, [R7] ;  /* 0x00000000070c7984 */ /* 0x000e280000000c00 */
[----:B------:R-:W1:Y:S04]  /*0380*/  LDS R37, [R22+0x40] ;  /* 0x0000400016257984 */ /* 0x000e680000000800 */
[----:B------:R-:W2:Y:S01]  /*0390*/  LDS R33, [R22+0x80] ;  /* 0x0000800016217984 */ /* 0x000ea20000000800 */
[----:B0-----:R-:W-:-:S03]  /*03a0*/  FFMA R32, R12, R11, R31 ;  /* 0x0000000b0c207223 */ /* 0x001fc6000000001f */
[----:B------:R-:W0:Y:S01]  /*03b0*/  LDS R12, [R22+0xc0] ;  /* 0x0000c000160c7984 */ /* 0x000e220000000800 */
[----:B-1----:R-:W-:-:S03]  /*03c0*/  FFMA R34, R37, R13, R32 ;  /* 0x0000000d25227223 */ /* 0x002fc60000000020 */
[----:B------:R-:W-:Y:S04]  /*03d0*/  LDS R13, [R22+0x100] ;  /* 0x00010000160d7984 */ /* 0x000fe80000000800 */
[----:B------:R-:W1:Y:S04]  /*03e0*/  LDS.128 R8, [R7+0x10] ;  /* 0x0000100007087984 */ /* 0x000e680000000c00 */
[----:B------:R-:W3:Y:S04]  /*03f0*/  LDS R32, [R22+0x140] ;  /* 0x0001400016207984 */ /* 0x000ee80000000800 */
[----:B------:R-:W4:Y:S01]  /*0400*/  LDS R31, [R22+0x180] ;  /* 0x00018000161f7984 */ /* 0x000f220000000800 */
[----:B--2---:R-:W-:-:S03]  /*0410*/  FFMA R33, R33, R14, R34 ;  /* 0x0000000e21217223 */ /* 0x004fc60000000022 */
[----:B------:R-:W-:Y:S04]  /*0420*/  LDS R37, [R22+0x340] ;  /* 0x0003400016257984 */ /* 0x000fe80000000800 */
[----:B------:R-:W-:Y:S01]  /*0430*/  LDS R34, [R22+0x3c0] ;  /* 0x0003c00016227984 */ /* 0x000fe20000000800 */
[----:B0-----:R-:W-:-:S03]  /*0440*/  FFMA R15, R12, R15, R33 ;  /* 0x0000000f0c0f7223 */ /* 0x001fc60000000021 */
[----:B------:R-:W-:Y:S01]  /*0450*/  LDS R33, [R22+0x240] ;  /* 0x0002400016217984 */ /* 0x000fe20000000800 */
[----:B-1----:R-:W-:-:S03]  /*0460*/  FFMA R13, R8, R13, R15 ;  /* 0x0000000d080d7223 */ /* 0x002fc6000000000f */
[----:B------:R-:W0:Y:S01]  /*0470*/  LDS R8, [R22+0x1c0] ;  /* 0x0001c00016087984 */ /* 0x000e220000000800 */
[----:B---3--:R-:W-:-:S03]  /*0480*/  FFMA R32, R32, R9, R13 ;  /* 0x0000000920207223 */ /* 0x008fc6000000000d */
[----:B------:R-:W-:Y:S04]  /*0490*/  LDS R9, [R22+0x200] ;  /* 0x0002000016097984 */ /* 0x000fe80000000800 */
[----:B------:R-:W1:Y:S01]  /*04a0*/  LDS.128 R12, [R7+0x20] ;  /* 0x00002000070c7984 */ /* 0x000e620000000c00 */
[----:B----4-:R-:W-:-:S03]  /*04b0*/  FFMA R31, R31, R10, R32 ;  /* 0x0000000a1f1f7223 */ /* 0x010fc60000000020 */
[----:B------:R-:W2:Y:S04]  /*04c0*/  LDS R32, [R22+0x280] ;  /* 0x0002800016207984 */ /* 0x000ea80000000800 */
[----:B------:R-:W3:Y:S01]  /*04d0*/  LDS R10, [R22+0x2c0] ;  /* 0x0002c000160a7984 */ /* 0x000ee20000000800 */
[----:B0-----:R-:W-:-:S03]  /*04e0*/  FFMA R11, R8, R11, R31 ;  /* 0x0000000b080b7223 */ /* 0x001fc6000000001f */
[----:B------:R-:W-:Y:S01]  /*04f0*/  LDS R31, [R22+0x380] ;  /* 0x00038000161f7984 */ /* 0x000fe20000000800 */
[----:B-1----:R-:W-:-:S03]  /*0500*/  FFMA R12, R12, R9, R11 ;  /* 0x000000090c0c7223 */ /* 0x002fc6000000000b */
[----:B------:R-:W-:Y:S01]  /*0510*/  LDS R9, [R22+0x300] ;  /* 0x0003000016097984 */ /* 0x000fe20000000800 */
[----:B------:R-:W-:-:S04]  /*0520*/  FFMA R13, R33, R13, R12 ;  /* 0x0000000d210d7223 */ /* 0x000fc8000000000c */
[----:B--2---:R-:W-:-:S04]  /*0530*/  FFMA R13, R32, R14, R13 ;  /* 0x0000000e200d7223 */ /* 0x004fc8000000000d */
[----:B---3--:R-:W-:Y:S02]  /*0540*/  FFMA R11, R10, R15, R13 ;  /* 0x0000000f0a0b7223 */ /* 0x008fe4000000000d */
[----:B------:R-:W0:Y:S01]  /*0550*/  LDS.128 R12, [R7+0x30] ;  /* 0x00003000070c7984 */ /* 0x000e220000000c00 */
[----:B------:R-:W-:Y:S01]  /*0560*/  IMAD.WIDE.U32 R32, R26, 0x4, R18 ;  /* 0x000000041a207825 */ /* 0x000fe200078e0012 */
[----:B------:R-:W-:Y:S06]  /*0570*/  BAR.SYNC.DEFER_BLOCKING 0x0 ;  /* 0x0000000000007b1d */ /* 0x000fec0000010000 */
[----:B------:R-:W2:Y:S04]  /*0580*/  LDG.E R33, desc[UR8][R32.64] ;  /* 0x0000000820217981 */ /* 0x000ea8000c1e1900 */
[----:B------:R-:W3:Y:S01]  /*0590*/  LDG.E R32, desc[UR8][R16.64+0x40] ;  /* 0x0000400810207981 */ /* 0x000ee2000c1e1900 */
[----:B0-----:R-:W-:-:S04]  /*05a0*/  FFMA R12, R12, R9, R11 ;  /* 0x000000090c0c7223 */ /* 0x001fc8000000000b */
[----:B------:R-:W-:-:S04]  /*05b0*/  FFMA R36, R37, R13, R12 ;  /* 0x0000000d25247223 */ /* 0x000fc8000000000c */
[----:B------:R-:W-:-:S04]  /*05c0*/  FFMA R31, R31, R14, R36 ;  /* 0x0000000e1f1f7223 */ /* 0x000fc80000000024 */
[----:B------:R-:W-:Y:S01]  /*05d0*/  FFMA R15, R34, R15, R31 ;  /* 0x0000000f220f7223 */ /* 0x000fe2000000001f */
[----:B---3--:R-:W-:Y:S04]  /*05e0*/  STS [R23], R32 ;  /* 0x0000002017007388 */ /* 0x008fe80000000800 */
[----:B--2---:R-:W-:Y:S01]  /*05f0*/  STS [R20], R33 ;  /* 0x0000002114007388 */ /* 0x004fe20000000800 */
[----:B------:R-:W-:Y:S06]  /*0600*/  BAR.SYNC.DEFER_BLOCKING 0x0 ;  /* 0x0000000000007b1d */ /* 0x000fec0000010000 */
[----:B------:R-:W-:Y:S04]  /*0610*/  LDS R35, [R22] ;  /* 0x0000000016237984 */ /* 0x000fe80000000800 */
[----:B------:R-:W0:Y:S04]  /*0620*/  LDS.128 R8, [R7] ;  /* 0x0000000007087984 */ /* 0x000e280000000c00 */
[----:B------:R-:W1:Y:S04]  /*0630*/  LDS R12, [R22+0x40] ;  /* 0x00004000160c7984 */ /* 0x000e680000000800 */
[----:B------:R-:W2:Y:S04]  /*0640*/  LDS R31, [R22+0x80] ;  /* 0x00008000161f7984 */ /* 0x000ea80000000800 */
[----:B------:R-:W-:Y:S04]  /*0650*/  LDS R32, [R22+0x140] ;  /* 0x0001400016207984 */ /* 0x000fe80000000800 */
[----:B------:R-:W-:Y:S04]  /*0660*/  LDS R33, [R22+0x180] ;  /* 0x0001800016217984 */ /* 0x000fe80000000800 */
[----:B------:R-:W-:Y:S01]  /*0670*/  LDS R37, [R22+0x340] ;  /* 0x0003400016257984 */ /* 0x000fe20000000800 */
[----:B0-----:R-:W-:-:S03]  /*0680*/  FFMA R15, R8, R35, R15 ;  /* 0x00000023080f7223 */ /* 0x001fc6000000000f */
[----:B------:R-:W0:Y:S01]  /*0690*/  LDS R8, [R22+0xc0] ;  /* 0x0000c00016087984 */ /* 0x000e220000000800 */
[----:B-1----:R-:W-:-:S03]  /*06a0*/  FFMA R34, R12, R9, R15 ;  /* 0x000000090c227223 */ /* 0x002fc6000000000f */
[----:B------:R-:W-:Y:S04]  /*06b0*/  LDS R9, [R22+0x100] ;  /* 0x0001000016097984 */ /* 0x000fe80000000800 */
[----:B------:R-:W1:Y:S01]  /*06c0*/  LDS.128 R12, [R7+0x10] ;  /* 0x00001000070c7984 */ /* 0x000e620000000c00 */
[----:B--2---:R-:W-:-:S03]  /*06d0*/  FFMA R31, R31, R10, R34 ;  /* 0x0000000a1f1f7223 */ /* 0x004fc60000000022 */
[----:B------:R-:W-:Y:S01]  /*06e0*/  LDS R34, [R22+0x3c0] ;  /* 0x0003c00016227984 */ /* 0x000fe20000000800 */
[----:B0-----:R-:W-:-:S03]  /*06f0*/  FFMA R11, R8, R11, R31 ;  /* 0x0000000b080b7223 */ /* 0x001fc6000000001f */
[----:B------:R-:W-:Y:S01]  /*0700*/  LDS R31, [R22+0x240] ;  /* 0x00024000161f7984 */ /* 0x000fe20000000800 */
[----:B-1----:R-:W-:-:S03]  /*0710*/  FFMA R9, R12, R9, R11 ;  /* 0x000000090c097223 */ /* 0x002fc6000000000b */
[----:B------:R-:W0:Y:S01]  /*0720*/  LDS R12, [R22+0x1c0] ;  /* 0x0001c000160c7984 */ /* 0x000e220000000800 */
[----:B------:R-:W-:-:S03]  /*0730*/  FFMA R32, R32, R13, R9 ;  /* 0x0000000d20207223 */ /* 0x000fc60000000009 */
[----:B------:R-:W-:Y:S04]  /*0740*/  LDS R13, [R22+0x200] ;  /* 0x00020000160d7984 */ /* 0x000fe80000000800 */
[----:B------:R-:W1:Y:S01]  /*0750*/  LDS.128 R8, [R7+0x20] ;  /* 0x0000200007087984 */ /* 0x000e620000000c00 */
[----:B------:R-:W-:-:S03]  /*0760*/  FFMA R33, R33, R14, R32 ;  /* 0x0000000e21217223 */ /* 0x000fc60000000020 */
[----:B------:R-:W2:Y:S04]  /*0770*/  LDS R32, [R22+0x280] ;  /* 0x0002800016207984 */ /* 0x000ea80000000800 */
[----:B------:R-:W3:Y:S01]  /*0780*/  LDS R14, [R22+0x2c0] ;  /* 0x0002c000160e7984 */ /* 0x000ee20000000800 */
[----:B0-----:R-:W-:-:S04]  /*0790*/  FFMA R15, R12, R15, R33 ;  /* 0x0000000f0c0f7223 */ /* 0x001fc80000000021 */
[----:B-1----:R-:W-:-:S04]  /*07a0*/  FFMA R8, R8, R13, R15 ;  /* 0x0000000d08087223 */ /* 0x002fc8000000000f */
[----:B------:R-:W-:Y:S02]  /*07b0*/  FFMA R9, R31, R9, R8 ;  /* 0x000000091f097223 */ /* 0x000fe40000000008 */
[----:B------:R-:W-:Y:S02]  /*07c0*/  LDS R31, [R22+0x380] ;  /* 0x00038000161f7984 */ /* 0x000fe40000000800 */
[----:B--2---:R-:W-:Y:S02]  /*07d0*/  FFMA R13, R32, R10, R9 ;  /* 0x0000000a200d7223 */ /* 0x004fe40000000009 */
[----:B------:R-:W-:Y:S02]  /*07e0*/  LDS R9, [R22+0x300] ;  /* 0x0003000016097984 */ /* 0x000fe40000000800 */
        /* <DEDUP_REMOVED lines=10> */
[----:B------:R-:W-:Y:S01]  /*0890*/  IMAD.WIDE.U32 R18, R30, 0x4, R18 ;  /* 0x000000041e127825 */ /* 0x000fe200078e0012 */
        /* <DEDUP_REMOVED lines=8> */
[----:B------:R-:W-:Y:S01]  /*0920*/  LDS R34, [R22+0x340] ;  /* 0x0003400016227984 */ /* 0x000fe20000000800 */
[----:B0-----:R-:W-:-:S03]  /*0930*/  FFMA R15, R8, R35, R15 ;  /* 0x00000023080f7223 */ /* 0x001fc6000000000f */
[----:B------:R-:W0:Y:S01]  /*0940*/  LDS R35, [R22+0xc0] ;  /* 0x0000c00016237984 */ /* 0x000e220000000800 */
[----:B-1----:R-:W-:-:S03]  /*0950*/  FFMA R32, R12, R9, R15 ;  /* 0x000000090c207223 */ /* 0x002fc6000000000f */
[----:B------:R-:W-:Y:S04]  /*0960*/  LDS R9, [R22+0x100] ;  /* 0x0001000016097984 */ /* 0x000fe80000000800 */
[----:B------:R-:W1:Y:S04]  /*0970*/  LDS.128 R12, [R7+0x10] ;  /* 0x00001000070c7984 */ /* 0x000e680000000c00 */
[----:B------:R-:W3:Y:S01]  /*0980*/  LDS R8, [R22+0x140] ;  /* 0x0001400016087984 */ /* 0x000ee20000000800 */
[----:B--2---:R-:W-:-:S03]  /*0990*/  FFMA R10, R31, R10, R32 ;  /* 0x0000000a1f0a7223 */ /* 0x004fc60000000020 */
[----:B------:R-:W2:Y:S01]  /*09a0*/  LDS R31, [R22+0x180] ;  /* 0x00018000161f7984 */ /* 0x000ea20000000800 */
[----:B0-----:R-:W-:-:S03]  /*09b0*/  FFMA R11, R35, R11, R10 ;  /* 0x0000000b230b7223 */ /* 0x001fc6000000000a */
[----:B------:R-:W-:Y:S01]  /*09c0*/  LDS R35, [R22+0x240] ;  /* 0x0002400016237984 */ /* 0x000fe20000000800 */
[----:B-1----:R-:W-:-:S03]  /*09d0*/  FFMA R9, R12, R9, R11 ;  /* 0x000000090c097223 */ /* 0x002fc6000000000b */
[----:B------:R-:W0:Y:S01]  /*09e0*/  LDS R12, [R22+0x1c0] ;  /* 0x0001c000160c7984 */ /* 0x000e220000000800 */
[----:B---3--:R-:W-:-:S03]  /*09f0*/  FFMA R32, R8, R13, R9 ;  /* 0x0000000d08207223 */ /* 0x008fc60000000009 */
[----:B------:R-:W1:Y:S04]  /*0a00*/  LDS.128 R8, [R7+0x20] ;  /* 0x0000200007087984 */ /* 0x000e680000000c00 */
[----:B------:R-:W3:Y:S01]  /*0a10*/  LDS R13, [R22+0x280] ;  /* 0x00028000160d7984 */ /* 0x000ee20000000800 */
[----:B--2---:R-:W-:-:S03]  /*0a20*/  FFMA R31, R31, R14, R32 ;  /* 0x0000000e1f1f7223 */ /* 0x004fc60000000020 */
[----:B------:R-:W-:Y:S01]  /*0a30*/  LDS R32, [R22+0x3c0] ;  /* 0x0003c00016207984 */ /* 0x000fe20000000800 */
[----:B0-----:R-:W-:-:S04]  /*0a40*/  FFMA R15, R12, R15, R31 ;  /* 0x0000000f0c0f7223 */ /* 0x001fc8000000001f */
[----:B-1----:R-:W-:Y:S02]  /*0a50*/  FFMA R8, R8, R33, R15 ;  /* 0x0000002108087223 */ /* 0x002fe4000000000f */
[----:B------:R-:W-:Y:S02]  /*0a60*/  LDS R33, [R22+0x380] ;  /* 0x0003800016217984 */ /* 0x000fe40000000800 */
[----:B------:R-:W-:Y:S02]  /*0a70*/  FFMA R12, R35, R9, R8 ;  /* 0x00000009230c7223 */ /* 0x000fe40000000008 */
[----:B------:R-:W0:Y:S02]  /*0a80*/  LDS R8, [R22+0x2c0] ;  /* 0x0002c00016087984 */ /* 0x000e240000000800 */
[----:B---3--:R-:W-:Y:S02]  /*0a90*/  FFMA R9, R13, R10, R12 ;  /* 0x0000000a0d097223 */ /* 0x008fe4000000000c */
[----:B------:R-:W-:Y:S04]  /*0aa0*/  LDS R35, [R22+0x300] ;  /* 0x0003000016237984 */ /* 0x000fe80000000800 */
[----:B------:R-:W1:Y:S01]  /*0ab0*/  LDS.128 R12, [R7+0x30] ;  /* 0x00003000070c7984 */ /* 0x000e620000000c00 */
[----:B------:R-:W-:Y:S06]  /*0ac0*/  BAR.SYNC.DEFER_BLOCKING 0x0 ;  /* 0x0000000000007b1d */ /* 0x000fec0000010000 */
[----:B------:R0:W2:Y:S04]  /*0ad0*/  LDG.E R16, desc[UR8][R16.64+0xc0] ;  /* 0x0000c00810107981 */ /* 0x0000a8000c1e1900 */
[----:B------:R-:W3:Y:S01]  /*0ae0*/  LDG.E R19, desc[UR8][R18.64] ;  /* 0x0000000812137981 */ /* 0x000ee2000c1e1900 */
[----:B0-----:R-:W-:-:S04]  /*0af0*/  FFMA R17, R8, R11, R9 ;  /* 0x0000000b08117223 */ /* 0x001fc80000000009 */
[----:B-1----:R-:W-:-:S04]  /*0b00*/  FFMA R35, R12, R35, R17 ;  /* 0x000000230c237223 */ /* 0x002fc80000000011 */
[----:B------:R-:W-:-:S04]  /*0b10*/  FFMA R34, R34, R13, R35 ;  /* 0x0000000d22227223 */ /* 0x000fc80000000023 */
[----:B------:R-:W-:-:S04]  /*0b20*/  FFMA R33, R33, R14, R34 ;  /* 0x0000000e21217223 */ /* 0x000fc80000000022 */
[----:B------:R-:W-:Y:S01]  /*0b30*/  FFMA R17, R32, R15, R33 ;  /* 0x0000000f20117223 */ /* 0x000fe20000000021 */
[----:B------:R-:W-:-:S04]  /*0b40*/  IADD3 R25, PT, PT, R25, 0x4, RZ ;  /* 0x0000000419197810 */ /* 0x000fc80007ffe0ff */
[----:B------:R-:W-:Y:S02]  /*0b50*/  ISETP.NE.AND P0, PT, R25, RZ, PT ;  /* 0x000000ff1900720c */ /* 0x000fe40003f05270 */
[----:B------:R-:W-:Y:S02]  /*0b60*/  IADD3 R27, PT, PT, R27, 0x40, RZ ;  /* 0x000000401b1b7810 */ /* 0x000fe40007ffe0ff */
[C---:B------:R-:W-:Y:S02]  /*0b70*/  LEA R30, R5.reuse, R30, 0x6 ;  /* 0x0000001e051e7211 */ /* 0x040fe400078e30ff */
[C---:B------:R-:W-:Y:S02]  /*0b80*/  LEA R28, R5.reuse, R28, 0x6 ;  /* 0x0000001c051c7211 */ /* 0x040fe400078e30ff */
[C---:B------:R-:W-:Y:S02]  /*0b90*/  LEA R26, R5.reuse, R26, 0x6 ;  /* 0x0000001a051a7211 */ /* 0x040fe400078e30ff */
[----:B------:R-:W-:Y:S01]  /*0ba0*/  LEA R24, R5, R24, 0x6 ;  /* 0x0000001805187211 */ /* 0x000fe200078e30ff */
[----:B--2---:R-:W-:Y:S04]  /*0bb0*/  STS [R23], R16 ;  /* 0x0000001017007388 */ /* 0x004fe80000000800 */
[----:B---3--:R-:W-:Y:S01]  /*0bc0*/  STS [R20], R19 ;  /* 0x0000001314007388 */ /* 0x008fe20000000800 */
[----:B------:R-:W-:Y:S06]  /*0bd0*/  BAR.SYNC.DEFER_BLOCKING 0x0 ;  /* 0x0000000000007b1d */ /* 0x000fec0000010000 */
[----:B------:R-:W-:Y:S04]  /*0be0*/  LDS R31, [R22] ;  /* 0x00000000161f7984 */ /* 0x000fe80000000800 */
[----:B------:R-:W0:Y:S04]  /*0bf0*/  LDS.128 R8, [R7] ;  /* 0x0000000007087984 */ /* 0x000e280000000c00 */
[----:B------:R-:W1:Y:S04]  /*0c00*/  LDS R36, [R22+0x40] ;  /* 0x0000400016247984 */ /* 0x000e680000000800 */
[----:B------:R-:W2:Y:S04]  /*0c10*/  LDS R37, [R22+0x80] ;  /* 0x0000800016257984 */ /* 0x000ea80000000800 */
[----:B------:R-:W3:Y:S04]  /*0c20*/  LDS R34, [R22+0xc0] ;  /* 0x0000c00016227984 */ /* 0x000ee80000000800 */
[----:B------:R-:W-:Y:S04]  /*0c30*/  LDS R33, [R22+0x100] ;  /* 0x0001000016217984 */ /* 0x000fe80000000800 */
[----:B------:R-:W4:Y:S04]  /*0c40*/  LDS.128 R12, [R7+0x10] ;  /* 0x00001000070c7984 */ /* 0x000f280000000c00 */
[----:B------:R-:W5:Y:S04]  /*0c50*/  LDS R32, [R22+0x140] ;  /* 0x0001400016207984 */ /* 0x000f680000000800 */
[----:B------:R-:W5:Y:S01]  /*0c60*/  LDS R35, [R22+0x180] ;  /* 0x0001800016237984 */ /* 0x000f620000000800 */
[----:B0-----:R-:W-:-:S03]  /*0c70*/  FFMA R17, R8, R31, R17 ;  /* 0x0000001f08117223 */ /* 0x001fc60000000011 */
[----:B------:R-:W0:Y:S01]  /*0c80*/  LDS R8, [R22+0x1c0] ;  /* 0x0001c00016087984 */ /* 0x000e220000000800 */
[----:B-1----:R-:W-:-:S03]  /*0c90*/  FFMA R36, R36, R9, R17 ;  /* 0x0000000924247223 */ /* 0x002fc60000000011 */
[----:B------:R-:W-:Y:S04]  /*0ca0*/  LDS R31, [R22+0x200] ;  /* 0x00020000161f7984 */ /* 0x000fe80000000800 */
[----:B------:R-:W1:Y:S01]  /*0cb0*/  LDS.128 R16, [R7+0x20] ;  /* 0x0000200007107984 */ /* 0x000e620000000c00 */
[----:B--2---:R-:W-:-:S04]  /*0cc0*/  FFMA R37, R37, R10, R36 ;  /* 0x0000000a25257223 */ /* 0x004fc80000000024 */
[----:B---3--:R-:W-:-:S04]  /*0cd0*/  FFMA R11, R34, R11, R37 ;  /* 0x0000000b220b7223 */ /* 0x008fc80000000025 */
[----:B----4-:R-:W-:Y:S02]  /*0ce0*/  FFMA R11, R12, R33, R11 ;  /* 0x000000210c0b7223 */ /* 0x010fe4000000000b */
[----:B------:R-:W2:Y:S02]  /*0cf0*/  LDS R12, [R22+0x240] ;  /* 0x00024000160c7984 */ /* 0x000ea40000000800 */
[----:B-----5:R-:W-:Y:S02]  /*0d00*/  FFMA R32, R32, R13, R11 ;  /* 0x0000000d20207223 */ /* 0x020fe4000000000b */
[----:B------:R-:W3:Y:S02]  /*0d10*/  LDS R13, [R22+0x280] ;  /* 0x00028000160d7984 */ /* 0x000ee40000000800 */
[----:B------:R-:W-:Y:S02]  /*0d20*/  FFMA R35, R35, R14, R32 ;  /* 0x0000000e23237223 */ /* 0x000fe40000000020 */
[----:B------:R-:W4:Y:S04]  /*0d30*/  LDS R14, [R22+0x2c0] ;  /* 0x0002c000160e7984 */ /* 0x000f280000000800 */
[----:B------:R-:W-:Y:S01]  /*0d40*/  LDS R32, [R22+0x340] ;  /* 0x0003400016207984 */ /* 0x000fe20000000800 */
[----:B0-----:R-:W-:-:S03]  /*0d50*/  FFMA R35, R8, R15, R35 ;  /* 0x0000000f08237223 */ /* 0x001fc60000000023 */
[----:B------:R-:W-:Y:S04]  /*0d60*/  LDS R15, [R22+0x300] ;  /* 0x00030000160f7984 */ /* 0x000fe80000000800 */
[----:B------:R-:W0:Y:S01]  /*0d70*/  LDS.128 R8, [R7+0x30] ;  /* 0x0000300007087984 */ /* 0x000e220000000c00 */
[----:B-1----:R-:W-:-:S03]  /*0d80*/  FFMA R35, R16, R31, R35 ;  /* 0x0000001f10237223 */ /* 0x002fc60000000023 */
[----:B------:R-:W1:Y:S04]  /*0d90*/  LDS R31, [R22+0x380] ;  /* 0x00038000161f7984 */ /* 0x000e680000000800 */
[----:B------:R-:W5:Y:S01]  /*0da0*/  LDS R16, [R22+0x3c0] ;  /* 0x0003c00016107984 */ /* 0x000f620000000800 */
[----:B--2---:R-:W-:-:S04]  /*0db0*/  FFMA R12, R12, R17, R35 ;  /* 0x000000110c0c7223 */ /* 0x004fc80000000023 */
[----:B---3--:R-:W-:-:S04]  /*0dc0*/  FFMA R13, R13, R18, R12 ;  /* 0x000000120d0d7223 */ /* 0x008fc8000000000c */
[----:B----4-:R-:W-:-:S04]  /*0dd0*/  FFMA R13, R14, R19, R13 ;  /* 0x000000130e0d7223 */ /* 0x010fc8000000000d */
[----:B0-----:R-:W-:-:S04]  /*0de0*/  FFMA R13, R8, R15, R13 ;  /* 0x0000000f080d7223 */ /* 0x001fc8000000000d */
[----:B------:R-:W-:-:S04]  /*0df0*/  FFMA R32, R32, R9, R13 ;  /* 0x0000000920207223 */ /* 0x000fc8000000000d */
[----:B-1----:R-:W-:-:S04]  /*0e00*/  FFMA R31, R31, R10, R32 ;  /* 0x0000000a1f1f7223 */ /* 0x002fc80000000020 */
[----:B-----5:R-:W-:Y:S01]  /*0e10*/  FFMA R31, R16, R11, R31 ;  /* 0x0000000b101f7223 */ /* 0x020fe2000000001f */
[----:B------:R-:W-:Y:S06]  /*0e20*/  BAR.SYNC.DEFER_BLOCKING 0x0 ;  /* 0x0000000000007b1d */ /* 0x000fec0000010000 */
[----:B------:R-:W-:Y:S05]  /*0e30*/  @P0 BRA `(.L_x_7) ;  /* 0xfffffff400240947 */ /* 0x000fea000383ffff */
.L_x_6:
[----:B------:R-:W-:-:S13]  /*0e40*/  LOP3.LUT P0, R8, R29, 0x3, RZ, 0xc0, !PT ;  /* 0x000000031d087812 */ /* 0x000fda000780c0ff */
[----:B------:R-:W-:Y:S05]  /*0e50*/  @!P0 BRA `(.L_x_5) ;  /* 0x00000008007c8947 */ /* 0x000fea0003800000 */
[----:B------:R-:W-:Y:S02]  /*0e60*/  ISETP.NE.AND P0, PT, R8, 0x1, PT ;  /* 0x000000010800780c */ /* 0x000fe40003f05270 */
[----:B------:R-:W-:-:S04]  /*0e70*/  LOP3.LUT R29, R29, 0x1, RZ, 0xc0, !PT ;  /* 0x000000011d1d7812 */ /* 0x000fc800078ec0ff */
[----:B------:R-:W-:-:S07]  /*0e80*/  ISETP.NE.U32.AND P1, PT, R29, 0x1, PT ;  /* 0x000000011d00780c */ /* 0x000fce0003f25070 */
[----:B------:R-:W-:Y:S06]  /*0e90*/  @!P0 BRA `(.L_x_8) ;  /* 0x0000000400908947 */ /* 0x000fec0003800000 */
[----:B------:R-:W0:Y:S01]  /*0ea0*/  LDC.64 R22, c[0x0][0x380] ;  /* 0x0000e000ff167b82 */ /* 0x000e220000000a00 */
[C---:B------:R-:W-:Y:S02]  /*0eb0*/  LEA R18, R0.reuse, R3, 0x4 ;  /* 0x0000000300127211 */ /* 0x040fe400078e20ff */
[----:B------:R-:W-:-:S03]  /*0ec0*/  LEA R9, R0, R21, 0x4 ;  /* 0x0000001500097211 */ /* 0x000fc600078e20ff */
[----:B------:R-:W-:Y:S02]  /*0ed0*/  IMAD R13, R18, R5, R4 ;  /* 0x00000005120d7224 */ /* 0x000fe400078e0204 */
[----:B------:R-:W1:Y:S01]  /*0ee0*/  LDC.64 R16, c[0x0][0x388] ;  /* 0x0000e200ff107b82 */ /* 0x000e620000000a00 */
[----:B0-----:R-:W-:-:S05]  /*0ef0*/  IMAD.WIDE R22, R9, 0x4, R22 ;  /* 0x0000000409167825 */ /* 0x001fca00078e0216 */
[----:B------:R-:W2:Y:S01]  /*0f00*/  LDG.E R19, desc[UR8][R22.64] ;  /* 0x0000000816137981 */ /* 0x000ea2000c1e1900 */
[----:B-1----:R-:W-:-:S05]  /*0f10*/  IMAD.WIDE.U32 R12, R13, 0x4, R16 ;  /* 0x000000040d0c7825 */ /* 0x002fca00078e0010 */
[----:B------:R-:W3:Y:S01]  /*0f20*/  LDG.E R25, desc[UR8][R12.64] ;  /* 0x000000080c197981 */ /* 0x000ee2000c1e1900 */
[----:B------:R-:W-:-:S04]  /*0f30*/  UIADD3 UR5, UPT, UPT, UR4, 0x400, URZ ;  /* 0x0000040004057890 */ /* 0x000fc8000fffe0ff */
[----:B------:R-:W-:Y:S01]  /*0f40*/  ULEA UR5, UR6, UR5, 0x18 ;  /* 0x0000000506057291 */ /* 0x000fe2000f8ec0ff */
[----:B------:R-:W-:-:S05]  /*0f50*/  LEA R30, R2, R7, 0x2 ;  /* 0x00000007021e7211 */ /* 0x000fca00078e10ff */
[----:B------:R-:W-:-:S04]  /*0f60*/  LEA R20, R2, UR5, 0x2 ;  /* 0x0000000502147c11 */ /* 0x000fc8000f8e10ff */
[----:B------:R-:W-:Y:S02]  /*0f70*/  LEA R32, R3, R20, 0x6 ;  /* 0x0000001403207211 */ /* 0x000fe400078e30ff */
[----:B------:R-:W-:Y:S01]  /*0f80*/  IADD3 R18, PT, PT, R18, 0x10, RZ ;  /* 0x0000001012127810 */ /* 0x000fe20007ffe0ff */
        /* <DEDUP_REMOVED lines=11> */
[----:B------:R-:W5:Y:S04]  /*1040*/  LDS R19, [R20+0x180] ;  /* 0x0001800014137984 */ /* 0x000f680000000800 */
[----:B------:R-:W5:Y:S04]  /*1050*/  LDS R24, [R20+0x1c0] ;  /* 0x0001c00014187984 */ /* 0x000f680000000800 */
[----:B------:R-:W-:Y:S01]  /*1060*/  LDS R36, [R20+0x240] ;  /* 0x0002400014247984 */ /* 0x000fe20000000800 */
[----:B0-----:R-:W-:-:S03]  /*1070*/  FFMA R8, R8, R27, R31 ;  /* 0x0000001b08087223 */ /* 0x001fc6000000001f */
[----:B------:R-:W-:Y:S01]  /*1080*/  LDS R27, [R20+0x200] ;  /* 0x00020000141b7984 */ /* 0x000fe20000000800 */
[----:B-1----:R-:W-:-:S03]  /*1090*/  FFMA R9, R29, R9, R8 ;  /* 0x000000091d097223 */ /* 0x002fc60000000008 */
[----:B------:R-:W-:Y:S01]  /*10a0*/  LDS R29, [R20+0x300] ;  /* 0x00030000141d7984 */ /* 0x000fe20000000800 */
[----:B--2---:R-:W-:-:S03]  /*10b0*/  FFMA R10, R28, R10, R9 ;  /* 0x0000000a1c0a7223 */ /* 0x004fc60000000009 */
[----:B------:R-:W-:Y:S01]  /*10c0*/  LDS R31, [R20+0x380] ;  /* 0x00038000141f7984 */ /* 0x000fe20000000800 */
[----:B---3--:R-:W-:-:S03]  /*10d0*/  FFMA R11, R33, R11, R10 ;  /* 0x0000000b210b7223 */ /* 0x008fc6000000000a */
[----:B------:R-:W-:Y:S04]  /*10e0*/  LDS R33, [R20+0x280] ;  /* 0x0002800014217984 */ /* 0x000fe80000000800 */
[----:B------:R-:W-:Y:S01]  /*10f0*/  LDS R28, [R20+0x3c0] ;  /* 0x0003c000141c7984 */ /* 0x000fe20000000800 */
[----:B----4-:R-:W-:-:S03]  /*1100*/  FFMA R11, R12, R34, R11 ;  /* 0x000000220c0b7223 */ /* 0x010fc6000000000b */
[----:B------:R-:W-:Y:S01]  /*1110*/  LDS R34, [R20+0x2c0] ;  /* 0x0002c00014227984 */ /* 0x000fe20000000800 */
[----:B-----5:R-:W-:Y:S01]  /*1120*/  FFMA R26, R26, R13, R11 ;  /* 0x0000000d1a1a7223 */ /* 0x020fe2000000000b */
[----:B------:R-:W-:Y:S02]  /*1130*/  IMAD R13, R18, R5, R4 ;  /* 0x00000005120d7224 */ /* 0x000fe400078e0204 */
[----:B------:R-:W0:Y:S01]  /*1140*/  LDS.128 R8, [R7+0x20] ;  /* 0x0000200007087984 */ /* 0x000e220000000c00 */
[----:B------:R-:W-:Y:S01]  /*1150*/  FFMA R19, R19, R14, R26 ;  /* 0x0000000e13137223 */ /* 0x000fe2000000001a */
[----:B------:R-:W-:Y:S02]  /*1160*/  IMAD.WIDE.U32 R12, R13, 0x4, R16 ;  /* 0x000000040d0c7825 */ /* 0x000fe400078e0010 */
[----:B------:R-:W-:Y:S02]  /*1170*/  LDS R26, [R20+0x340] ;  /* 0x00034000141a7984 */ /* 0x000fe40000000800 */
[----:B------:R-:W-:-:S02]  /*1180*/  FFMA R35, R24, R15, R19 ;  /* 0x0000000f18237223 */ /* 0x000fc40000000013 */
[----:B------:R-:W1:Y:S01]  /*1190*/  LDS.128 R16, [R7+0x30] ;  /* 0x0000300007107984 */ /* 0x000e620000000c00 */
[----:B------:R-:W-:Y:S06]  /*11a0*/  BAR.SYNC.DEFER_BLOCKING 0x0 ;  /* 0x0000000000007b1d */ /* 0x000fec0000010000 */
[----:B------:R-:W2:Y:S04]  /*11b0*/  LDG.E R23, desc[UR8][R22.64+0x40] ;  /* 0x0000400816177981 */ /* 0x000ea8000c1e1900 */
[----:B------:R-:W3:Y:S01]  /*11c0*/  LDG.E R37, desc[UR8][R12.64] ;  /* 0x000000080c257981 */ /* 0x000ee2000c1e1900 */
[----:B0-----:R-:W-:-:S04]  /*11d0*/  FFMA R35, R8, R27, R35 ;  /* 0x0000001b08237223 */ /* 0x001fc80000000023 */
[----:B------:R-:W-:-:S04]  /*11e0*/  FFMA R36, R36, R9, R35 ;  /* 0x0000000924247223 */ /* 0x000fc80000000023 */
[----:B------:R-:W-:-:S04]  /*11f0*/  FFMA R33, R33, R10, R36 ;  /* 0x0000000a21217223 */ /* 0x000fc80000000024 */
[----:B------:R-:W-:-:S04]  /*1200*/  FFMA R33, R34, R11, R33 ;  /* 0x0000000b22217223 */ /* 0x000fc80000000021 */
[----:B-1----:R-:W-:-:S04]  /*1210*/  FFMA R29, R16, R29, R33 ;  /* 0x0000001d101d7223 */ /* 0x002fc80000000021 */
[----:B------:R-:W-:-:S04]  /*1220*/  FFMA R26, R26, R17, R29 ;  /* 0x000000111a1a7223 */ /* 0x000fc8000000001d */
[----:B------:R-:W-:-:S04]  /*1230*/  FFMA R31, R31, R18, R26 ;  /* 0x000000121f1f7223 */ /* 0x000fc8000000001a */
[----:B------:R-:W-:Y:S01]  /*1240*/  FFMA R33, R28, R19, R31 ;  /* 0x000000131c217223 */ /* 0x000fe2000000001f */
        /* <DEDUP_REMOVED lines=14> */
[----:B------:R-:W-:Y:S04]  /*1330*/  LDS R31, [R20+0x200] ;  /* 0x00020000141f7984 */ /* 0x000fe80000000800 */
[----:B------:R-:W5:Y:S01]  /*1340*/  LDS.128 R16, [R7+0x20] ;  /* 0x0000200007107984 */ /* 0x000f620000000c00 */
[----:B0-----:R-:W-:-:S03]  /*1350*/  FFMA R25, R12, R25, R33 ;  /* 0x000000190c197223 */ /* 0x001fc60000000021 */
[----:B------:R-:W0:Y:S01]  /*1360*/  LDS R28, [R20+0x240] ;  /* 0x00024000141c7984 */ /* 0x000e220000000800 */
[----:B-1----:R-:W-:-:S03]  /*1370*/  FFMA R24, R24, R13, R25 ;  /* 0x0000000d18187223 */ /* 0x002fc60000000019 */
[----:B------:R-:W1:Y:S01]  /*1380*/  LDS R25, [R20+0x280] ;  /* 0x0002800014197984 */ /* 0x000e620000000800 */
[----:B--2---:R-:W-:-:S03]  /*1390*/  FFMA R27, R27, R14, R24 ;  /* 0x0000000e1b1b7223 */ /* 0x004fc60000000018 */
[----:B------:R-:W2:Y:S01]  /*13a0*/  LDS R24, [R20+0x2c0] ;  /* 0x0002c00014187984 */ /* 0x000ea20000000800 */
[----:B---3--:R-:W-:-:S03]  /*13b0*/  FFMA R33, R22, R15, R27 ;  /* 0x0000000f16217223 */ /* 0x008fc6000000001b */
[----:B------:R-:W-:Y:S04]  /*13c0*/  LDS R27, [R20+0x300] ;  /* 0x00030000141b7984 */ /* 0x000fe80000000800 */
[----:B------:R-:W3:Y:S01]  /*13d0*/  LDS.128 R12, [R7+0x30] ;  /* 0x00003000070c7984 */ /* 0x000ee20000000c00 */
[----:B----4-:R-:W-:-:S03]  /*13e0*/  FFMA R33, R8, R23, R33 ;  /* 0x0000001708217223 */ /* 0x010fc60000000021 */
[----:B------:R-:W4:Y:S04]  /*13f0*/  LDS R22, [R20+0x340] ;  /* 0x0003400014167984 */ /* 0x000f280000000800 */
[----:B------:R-:W4:Y:S01]  /*1400*/  LDS R23, [R20+0x380] ;  /* 0x0003800014177984 */ /* 0x000f220000000800 */
[----:B-----5:R-:W-:-:S03]  /*1410*/  FFMA R30, R30, R9, R33 ;  /* 0x000000091e1e7223 */ /* 0x020fc60000000021 */
[----:B------:R-:W5:Y:S01]  /*1420*/  LDS R8, [R20+0x3c0] ;  /* 0x0003c00014087984 */ /* 0x000f620000000800 */
[----:B------:R-:W-:-:S04]  /*1430*/  FFMA R29, R29, R10, R30 ;  /* 0x0000000a1d1d7223 */ /* 0x000fc8000000001e */
[----:B------:R-:W-:-:S04]  /*1440*/  FFMA R11, R26, R11, R29 ;  /* 0x0000000b1a0b7223 */ /* 0x000fc8000000001d */
[----:B------:R-:W-:-:S04]  /*1450*/  FFMA R11, R16, R31, R11 ;  /* 0x0000001f100b7223 */ /* 0x000fc8000000000b */
[----:B0-----:R-:W-:-:S04]  /*1460*/  FFMA R28, R28, R17, R11 ;  /* 0x000000111c1c7223 */ /* 0x001fc8000000000b */
[----:B-1----:R-:W-:-:S04]  /*1470*/  FFMA R25, R25, R18, R28 ;  /* 0x0000001219197223 */ /* 0x002fc8000000001c */
[----:B--2---:R-:W-:-:S04]  /*1480*/  FFMA R19, R24, R19, R25 ;  /* 0x0000001318137223 */ /* 0x004fc80000000019 */
[----:B---3--:R-:W-:-:S04]  /*1490*/  FFMA R19, R12, R27, R19 ;  /* 0x0000001b0c137223 */ /* 0x008fc80000000013 */
[----:B----4-:R-:W-:-:S04]  /*14a0*/  FFMA R22, R22, R13, R19 ;  /* 0x0000000d16167223 */ /* 0x010fc80000000013 */
[----:B------:R-:W-:-:S04]  /*14b0*/  FFMA R23, R23, R14, R22 ;  /* 0x0000000e17177223 */ /* 0x000fc80000000016 */
[----:B-----5:R-:W-:Y:S01]  /*14c0*/  FFMA R31, R8, R15, R23 ;  /* 0x0000000f081f7223 */ /* 0x020fe20000000017 */
[----:B------:R-:W-:Y:S06]  /*14d0*/  BAR.SYNC.DEFER_BLOCKING 0x0 ;  /* 0x0000000000007b1d */ /* 0x000fec0000010000 */
.L_x_8:
[----:B------:R-:W-:Y:S05]  /*14e0*/  @P1 BRA `(.L_x_5) ;  /* 0x0000000000d81947 */ /* 0x000fea0003800000 */
[----:B------:R-:W0:Y:S01]  /*14f0*/  LDC.64 R8, c[0x0][0x380] ;  /* 0x0000e000ff087b82 */ /* 0x000e220000000a00 */
[C---:B------:R-:W-:Y:S02]  /*1500*/  LEA R10, R0.reuse, R3, 0x4 ;  /* 0x00000003000a7211 */ /* 0x040fe400078e20ff */
[----:B------:R-:W-:-:S03]  /*1510*/  LEA R21, R0, R21, 0x4 ;  /* 0x0000001500157211 */ /* 0x000fc600078e20ff */
[----:B------:R-:W-:Y:S02]  /*1520*/  IMAD R11, R10, R5, R4 ;  /* 0x000000050a0b7224 */ /* 0x000fe400078e0204 */
[----:B------:R-:W1:Y:S01]  /*1530*/  LDC.64 R12, c[0x0][0x388] ;  /* 0x0000e200ff0c7b82 */ /* 0x000e620000000a00 */
[----:B0-----:R-:W-:-:S05]  /*1540*/  IMAD.WIDE R8, R21, 0x4, R8 ;  /* 0x0000000415087825 */ /* 0x001fca00078e0208 */
[----:B------:R-:W2:Y:S01]  /*1550*/  LDG.E R14, desc[UR8][R8.64] ;  /* 0x00000008080e7981 */ /* 0x000ea2000c1e1900 */
[----:B-1----:R-:W-:-:S06]  /*1560*/  IMAD.WIDE.U32 R12, R11, 0x4, R12 ;  /* 0x000000040b0c7825 */ /* 0x002fcc00078e000c */
[----:B------:R-:W3:Y:S01]  /*1570*/  LDG.E R12, desc[UR8][R12.64] ;  /* 0x000000080c0c7981 */ /* 0x000ee2000c1e1900 */
[----:B------:R-:W-:-:S04]  /*1580*/  UIADD3 UR4, UPT, UPT, UR4, 0x400, URZ ;  /* 0x0000040004047890 */ /* 0x000fc8000fffe0ff */
[----:B------:R-:W-:Y:S01]  /*1590*/  ULEA UR4, UR6, UR4, 0x18 ;  /* 0x0000000406047291 */ /* 0x000fe2000f8ec0ff */
[----:B------:R-:W-:-:S05]  /*15a0*/  LEA R15, R2, R7, 0x2 ;  /* 0x00000007020f7211 */ /* 0x000fca00078e10ff */
[----:B------:R-:W-:-:S04]  /*15b0*/  LEA R0, R2, UR4, 0x2 ;  /* 0x0000000402007c11 */ /* 0x000fc8000f8e10ff */
        /* <DEDUP_REMOVED lines=26> */
[----:B------:R-:W4:Y:S01]  /*1760*/  LDS R10, [R0+0x340] ;  /* 0x00034000000a7984 */ /* 0x000f220000000800 */
[----:B-----5:R-:W-:-:S03]  /*1770*/  FFMA R2, R2, R17, R3 ;  /* 0x0000001102027223 */ /* 0x020fc60000000003 */
[----:B------:R-:W5:Y:S04]  /*1780*/  LDS R16, [R0+0x380] ;  /* 0x0003800000107984 */ /* 0x000f680000000800 */
        /* <DEDUP_REMOVED lines=9> */
[----:B-----5:R-:W-:-:S04]  /*1820*/  FFMA R16, R16, R30, R9 ;  /* 0x0000001e10107223 */ /* 0x020fc80000000009 */
[----:B------:R-:W-:Y:S01]  /*1830*/  FFMA R31, R3, R31, R16 ;  /* 0x0000001f031f7223 */ /* 0x000fe20000000010 */
[----:B------:R-:W-:Y:S06]  /*1840*/  BAR.SYNC.DEFER_BLOCKING 0x0 ;  /* 0x0000000000007b1d */ /* 0x000fec0000010000 */
.L_x_5:
[----:B------:R-:W0:Y:S01]  /*1850*/  LDC.64 R2, c[0x0][0x390] ;  /* 0x0000e400ff027b82 */ /* 0x000e220000000a00 */
[----:B------:R-:W-:-:S04]  /*1860*/  IMAD R5, R6, R5, R4 ;  /* 0x0000000506057224 */ /* 0x000fc800078e0204 */
[----:B0-----:R-:W-:-:S05]  /*1870*/  IMAD.WIDE R2, R5, 0x4, R2 ;  /* 0x0000000405027825 */ /* 0x001fca00078e0202 */
[----:B------:R-:W-:Y:S01]  /*1880*/  STG.E desc[UR8][R2.64], R31 ;  /* 0x0000001f02007986 */ /* 0x000fe2000c101908 */
[----:B------:R-:W-:Y:S05]  /*1890*/  EXIT ;  /* 0x000000000000794d */ /* 0x000fea0003800000 */
.L_x_9:
        /* <DEDUP_REMOVED lines=14> */
.L_x_11:


//--------------------- .nv.shared.reserved.0     --------------------------
	.section	.nv.shared.reserved.0,"aw",@nobits
	.weak		__nv_reservedSMEM_offset_0_alias
	.size		__nv_reservedSMEM_offset_0_alias, 0, 64
	.other		__nv_reservedSMEM_offset_0_alias,@"STO_CUDA_RESERVED_SHARED STV_DEFAULT"
__nv_reservedSMEM_offset_0_alias:
	.zero		0
	.zero		64


//--------------------- .nv.shared._Z15MatrixMulSharedPfS_S_i --------------------------
	.section	.nv.shared._Z15MatrixMulSharedPfS_S_i,"aw",@nobits
	.sectionflags	@""
	.align	4
.nv.shared._Z15MatrixMulSharedPfS_S_i:
	.zero		3072


//--------------------- .nv.constant0._Z3MMKiPfS_S_ --------------------------
	.section	.nv.constant0._Z3MMKiPfS_S_,"a",@progbits
	.sectionflags	@""
	.align	4
.nv.constant0._Z3MMKiPfS_S_:
	.zero		928


//--------------------- .nv.constant0._Z15MatrixMulSharedPfS_S_i --------------------------
	.section	.nv.constant0._Z15MatrixMulSharedPfS_S_i,"a",@progbits
	.sectionflags	@""
	.align	4
.nv.constant0._Z15MatrixMulSharedPfS_S_i:
	.zero		924


//--------------------- SYMBOLS --------------------------

	.type		.nv.reservedSmem.offset0,@object
	.size		.nv.reservedSmem.offset0,0x4
	.type		.nv.reservedSmem.cap,@object
	.size		.nv.reservedSmem.cap,0x4
